//
// Generated by NVIDIA NVVM Compiler
//
// Compiler Build ID: CL-36424714
// Cuda compilation tools, release 13.0, V13.0.88
// Based on NVVM 20.0.0
//

.version 9.0
.target sm_100
.address_size 64

	// .globl	_Z22md5_preprocess_batchedPhPmS0_S0_
.const .align 4 .b8 shift_amts[256] = {7, 0, 0, 0, 12, 0, 0, 0, 17, 0, 0, 0, 22, 0, 0, 0, 7, 0, 0, 0, 12, 0, 0, 0, 17, 0, 0, 0, 22, 0, 0, 0, 7, 0, 0, 0, 12, 0, 0, 0, 17, 0, 0, 0, 22, 0, 0, 0, 7, 0, 0, 0, 12, 0, 0, 0, 17, 0, 0, 0, 22, 0, 0, 0, 5, 0, 0, 0, 9, 0, 0, 0, 14, 0, 0, 0, 20, 0, 0, 0, 5, 0, 0, 0, 9, 0, 0, 0, 14, 0, 0, 0, 20, 0, 0, 0, 5, 0, 0, 0, 9, 0, 0, 0, 14, 0, 0, 0, 20, 0, 0, 0, 5, 0, 0, 0, 9, 0, 0, 0, 14, 0, 0, 0, 20, 0, 0, 0, 4, 0, 0, 0, 11, 0, 0, 0, 16, 0, 0, 0, 23, 0, 0, 0, 4, 0, 0, 0, 11, 0, 0, 0, 16, 0, 0, 0, 23, 0, 0, 0, 4, 0, 0, 0, 11, 0, 0, 0, 16, 0, 0, 0, 23, 0, 0, 0, 4, 0, 0, 0, 11, 0, 0, 0, 16, 0, 0, 0, 23, 0, 0, 0, 6, 0, 0, 0, 10, 0, 0, 0, 15, 0, 0, 0, 21, 0, 0, 0, 6, 0, 0, 0, 10, 0, 0, 0, 15, 0, 0, 0, 21, 0, 0, 0, 6, 0, 0, 0, 10, 0, 0, 0, 15, 0, 0, 0, 21, 0, 0, 0, 6, 0, 0, 0, 10, 0, 0, 0, 15, 0, 0, 0, 21};
.const .align 4 .b8 k_table[256] = {120, 164, 106, 215, 86, 183, 199, 232, 219, 112, 32, 36, 238, 206, 189, 193, 175, 15, 124, 245, 42, 198, 135, 71, 19, 70, 48, 168, 1, 149, 70, 253, 216, 152, 128, 105, 175, 247, 68, 139, 177, 91, 255, 255, 190, 215, 92, 137, 34, 17, 144, 107, 147, 113, 152, 253, 142, 67, 121, 166, 33, 8, 180, 73, 98, 37, 30, 246, 64, 179, 64, 192, 81, 90, 94, 38, 170, 199, 182, 233, 93, 16, 47, 214, 83, 20, 68, 2, 129, 230, 161, 216, 200, 251, 211, 231, 230, 205, 225, 33, 214, 7, 55, 195, 135, 13, 213, 244, 237, 20, 90, 69, 5, 233, 227, 169, 248, 163, 239, 252, 217, 2, 111, 103, 138, 76, 42, 141, 66, 57, 250, 255, 129, 246, 113, 135, 34, 97, 157, 109, 12, 56, 229, 253, 68, 234, 190, 164, 169, 207, 222, 75, 96, 75, 187, 246, 112, 188, 191, 190, 198, 126, 155, 40, 250, 39, 161, 234, 133, 48, 239, 212, 5, 29, 136, 4, 57, 208, 212, 217, 229, 153, 219, 230, 248, 124, 162, 31, 101, 86, 172, 196, 68, 34, 41, 244, 151, 255, 42, 67, 167, 35, 148, 171, 57, 160, 147, 252, 195, 89, 91, 101, 146, 204, 12, 143, 125, 244, 239, 255, 209, 93, 132, 133, 79, 126, 168, 111, 224, 230, 44, 254, 20, 67, 1, 163, 161, 17, 8, 78, 130, 126, 83, 247, 53, 242, 58, 189, 187, 210, 215, 42, 145, 211, 134, 235};

.visible .entry _Z22md5_preprocess_batchedPhPmS0_S0_(
	.param .u64 .ptr .align 1 _Z22md5_preprocess_batchedPhPmS0_S0__param_0,
	.param .u64 .ptr .align 1 _Z22md5_preprocess_batchedPhPmS0_S0__param_1,
	.param .u64 .ptr .align 1 _Z22md5_preprocess_batchedPhPmS0_S0__param_2,
	.param .u64 .ptr .align 1 _Z22md5_preprocess_batchedPhPmS0_S0__param_3
)
{
	.reg .pred 	%p<2>;
	.reg .b16 	%rs<4>;
	.reg .b32 	%r<5>;
	.reg .b64 	%rd<36>;

	ld.param.u64 	%rd1, [_Z22md5_preprocess_batchedPhPmS0_S0__param_0];
	ld.param.u64 	%rd2, [_Z22md5_preprocess_batchedPhPmS0_S0__param_1];
	ld.param.u64 	%rd3, [_Z22md5_preprocess_batchedPhPmS0_S0__param_2];
	ld.param.u64 	%rd4, [_Z22md5_preprocess_batchedPhPmS0_S0__param_3];
	mov.u32 	%r2, %tid.x;
	mov.u32 	%r3, %ctaid.x;
	mov.u32 	%r4, %ntid.x;
	mad.lo.s32 	%r1, %r3, %r4, %r2;
	setp.gt.s32 	%p1, %r1, 4095;
	@%p1 bra 	$L__BB0_2;
	cvta.to.global.u64 	%rd5, %rd1;
	cvta.to.global.u64 	%rd6, %rd4;
	cvta.to.global.u64 	%rd7, %rd3;
	cvta.to.global.u64 	%rd8, %rd2;
	mul.wide.s32 	%rd9, %r1, 8;
	add.s64 	%rd10, %rd7, %rd9;
	ld.global.u64 	%rd11, [%rd10];
	cvt.u16.u64 	%rs1, %rd11;
	shl.b16 	%rs2, %rs1, 3;
	add.s64 	%rd12, %rd8, %rd9;
	ld.global.u64 	%rd13, [%rd12];
	add.s64 	%rd14, %rd6, %rd9;
	ld.global.u64 	%rd15, [%rd14];
	cvt.s64.s32 	%rd16, %rd11;
	add.s64 	%rd17, %rd15, %rd16;
	add.s64 	%rd18, %rd5, %rd17;
	mov.b16 	%rs3, 128;
	st.global.u8 	[%rd18], %rs3;
	add.s64 	%rd19, %rd13, 4294967288;
	cvt.s64.s32 	%rd20, %rd19;
	shr.u64 	%rd21, %rd11, 21;
	ld.global.u64 	%rd22, [%rd14];
	add.s64 	%rd23, %rd20, %rd22;
	add.s64 	%rd24, %rd5, %rd23;
	st.global.u8 	[%rd24+3], %rd21;
	shr.u64 	%rd25, %rd11, 13;
	ld.global.u64 	%rd26, [%rd14];
	add.s64 	%rd27, %rd20, %rd26;
	add.s64 	%rd28, %rd5, %rd27;
	st.global.u8 	[%rd28+2], %rd25;
	shr.u64 	%rd29, %rd11, 5;
	ld.global.u64 	%rd30, [%rd14];
	add.s64 	%rd31, %rd20, %rd30;
	add.s64 	%rd32, %rd5, %rd31;
	st.global.u8 	[%rd32+1], %rd29;
	ld.global.u64 	%rd33, [%rd14];
	add.s64 	%rd34, %rd20, %rd33;
	add.s64 	%rd35, %rd5, %rd34;
	st.global.u8 	[%rd35], %rs2;
$L__BB0_2:
	ret;

}
	// .globl	_Z19md5_compute_batchedP7md5_ctxPhPmS2_
.visible .entry _Z19md5_compute_batchedP7md5_ctxPhPmS2_(
	.param .u64 .ptr .align 1 _Z19md5_compute_batchedP7md5_ctxPhPmS2__param_0,
	.param .u64 .ptr .align 1 _Z19md5_compute_batchedP7md5_ctxPhPmS2__param_1,
	.param .u64 .ptr .align 1 _Z19md5_compute_batchedP7md5_ctxPhPmS2__param_2,
	.param .u64 .ptr .align 1 _Z19md5_compute_batchedP7md5_ctxPhPmS2__param_3
)
{
	.local .align 16 .b8 	__local_depot1[64];
	.reg .b64 	%SP;
	.reg .b64 	%SPL;
	.reg .pred 	%p<17>;
	.reg .b16 	%rs<17>;
	.reg .b32 	%r<304>;
	.reg .b64 	%rd<39>;

	mov.u64 	%SPL, __local_depot1;
	ld.param.u64 	%rd12, [_Z19md5_compute_batchedP7md5_ctxPhPmS2__param_0];
	ld.param.u64 	%rd13, [_Z19md5_compute_batchedP7md5_ctxPhPmS2__param_1];
	ld.param.u64 	%rd14, [_Z19md5_compute_batchedP7md5_ctxPhPmS2__param_2];
	ld.param.u64 	%rd15, [_Z19md5_compute_batchedP7md5_ctxPhPmS2__param_3];
	add.u64 	%rd1, %SPL, 0;
	mov.u32 	%r63, %tid.x;
	mov.u32 	%r64, %ctaid.x;
	mov.u32 	%r65, %ntid.x;
	mad.lo.s32 	%r1, %r64, %r65, %r63;
	setp.gt.s32 	%p1, %r1, 4095;
	@%p1 bra 	$L__BB1_34;
	cvta.to.global.u64 	%rd17, %rd12;
	cvta.to.global.u64 	%rd18, %rd13;
	cvta.to.global.u64 	%rd19, %rd14;
	cvta.to.global.u64 	%rd20, %rd15;
	mul.wide.s32 	%rd21, %r1, 8;
	add.s64 	%rd22, %rd19, %rd21;
	ld.global.s32 	%rd4, [%rd22];
	add.s64 	%rd23, %rd20, %rd21;
	ld.global.u64 	%rd24, [%rd23];
	add.s64 	%rd37, %rd18, %rd24;
	mul.wide.s32 	%rd25, %r1, 16;
	add.s64 	%rd3, %rd17, %rd25;
	ld.global.u32 	%r2, [%rd3];
	ld.global.u32 	%r3, [%rd3+4];
	ld.global.u32 	%r4, [%rd3+8];
	ld.global.u32 	%r5, [%rd3+12];
	setp.lt.s64 	%p2, %rd4, 1;
	@%p2 bra 	$L__BB1_34;
	add.s64 	%rd5, %rd37, %rd4;
	mov.u32 	%r287, %r5;
	mov.u32 	%r288, %r4;
	mov.u32 	%r289, %r3;
	mov.u32 	%r290, %r2;
	mov.u64 	%rd38, %rd37;
$L__BB1_3:
	ld.global.u8 	%r67, [%rd38];
	ld.global.u8 	%rs1, [%rd38+1];
	mul.wide.u16 	%r68, %rs1, 256;
	or.b32  	%r69, %r68, %r67;
	ld.global.u8 	%r70, [%rd38+2];
	shl.b32 	%r71, %r70, 16;
	or.b32  	%r72, %r69, %r71;
	ld.global.u8 	%r73, [%rd38+3];
	shl.b32 	%r74, %r73, 24;
	or.b32  	%r75, %r72, %r74;
	ld.global.u8 	%r76, [%rd38+4];
	ld.global.u8 	%rs2, [%rd38+5];
	mul.wide.u16 	%r77, %rs2, 256;
	or.b32  	%r78, %r77, %r76;
	ld.global.u8 	%r79, [%rd38+6];
	shl.b32 	%r80, %r79, 16;
	or.b32  	%r81, %r78, %r80;
	ld.global.u8 	%r82, [%rd38+7];
	shl.b32 	%r83, %r82, 24;
	or.b32  	%r84, %r81, %r83;
	ld.global.u8 	%r85, [%rd38+8];
	ld.global.u8 	%rs3, [%rd38+9];
	mul.wide.u16 	%r86, %rs3, 256;
	or.b32  	%r87, %r86, %r85;
	ld.global.u8 	%r88, [%rd38+10];
	shl.b32 	%r89, %r88, 16;
	or.b32  	%r90, %r87, %r89;
	ld.global.u8 	%r91, [%rd38+11];
	shl.b32 	%r92, %r91, 24;
	or.b32  	%r93, %r90, %r92;
	ld.global.u8 	%r94, [%rd38+12];
	ld.global.u8 	%rs4, [%rd38+13];
	mul.wide.u16 	%r95, %rs4, 256;
	or.b32  	%r96, %r95, %r94;
	ld.global.u8 	%r97, [%rd38+14];
	shl.b32 	%r98, %r97, 16;
	or.b32  	%r99, %r96, %r98;
	ld.global.u8 	%r100, [%rd38+15];
	shl.b32 	%r101, %r100, 24;
	or.b32  	%r102, %r99, %r101;
	st.local.v4.u32 	[%rd1], {%r75, %r84, %r93, %r102};
	ld.global.u8 	%r103, [%rd38+16];
	ld.global.u8 	%rs5, [%rd38+17];
	mul.wide.u16 	%r104, %rs5, 256;
	or.b32  	%r105, %r104, %r103;
	ld.global.u8 	%r106, [%rd38+18];
	shl.b32 	%r107, %r106, 16;
	or.b32  	%r108, %r105, %r107;
	ld.global.u8 	%r109, [%rd38+19];
	shl.b32 	%r110, %r109, 24;
	or.b32  	%r111, %r108, %r110;
	ld.global.u8 	%r112, [%rd38+20];
	ld.global.u8 	%rs6, [%rd38+21];
	mul.wide.u16 	%r113, %rs6, 256;
	or.b32  	%r114, %r113, %r112;
	ld.global.u8 	%r115, [%rd38+22];
	shl.b32 	%r116, %r115, 16;
	or.b32  	%r117, %r114, %r116;
	ld.global.u8 	%r118, [%rd38+23];
	shl.b32 	%r119, %r118, 24;
	or.b32  	%r120, %r117, %r119;
	ld.global.u8 	%r121, [%rd38+24];
	ld.global.u8 	%rs7, [%rd38+25];
	mul.wide.u16 	%r122, %rs7, 256;
	or.b32  	%r123, %r122, %r121;
	ld.global.u8 	%r124, [%rd38+26];
	shl.b32 	%r125, %r124, 16;
	or.b32  	%r126, %r123, %r125;
	ld.global.u8 	%r127, [%rd38+27];
	shl.b32 	%r128, %r127, 24;
	or.b32  	%r129, %r126, %r128;
	ld.global.u8 	%r130, [%rd38+28];
	ld.global.u8 	%rs8, [%rd38+29];
	mul.wide.u16 	%r131, %rs8, 256;
	or.b32  	%r132, %r131, %r130;
	ld.global.u8 	%r133, [%rd38+30];
	shl.b32 	%r134, %r133, 16;
	or.b32  	%r135, %r132, %r134;
	ld.global.u8 	%r136, [%rd38+31];
	shl.b32 	%r137, %r136, 24;
	or.b32  	%r138, %r135, %r137;
	st.local.v4.u32 	[%rd1+16], {%r111, %r120, %r129, %r138};
	ld.global.u8 	%r139, [%rd38+32];
	ld.global.u8 	%rs9, [%rd38+33];
	mul.wide.u16 	%r140, %rs9, 256;
	or.b32  	%r141, %r140, %r139;
	ld.global.u8 	%r142, [%rd38+34];
	shl.b32 	%r143, %r142, 16;
	or.b32  	%r144, %r141, %r143;
	ld.global.u8 	%r145, [%rd38+35];
	shl.b32 	%r146, %r145, 24;
	or.b32  	%r147, %r144, %r146;
	ld.global.u8 	%r148, [%rd38+36];
	ld.global.u8 	%rs10, [%rd38+37];
	mul.wide.u16 	%r149, %rs10, 256;
	or.b32  	%r150, %r149, %r148;
	ld.global.u8 	%r151, [%rd38+38];
	shl.b32 	%r152, %r151, 16;
	or.b32  	%r153, %r150, %r152;
	ld.global.u8 	%r154, [%rd38+39];
	shl.b32 	%r155, %r154, 24;
	or.b32  	%r156, %r153, %r155;
	ld.global.u8 	%r157, [%rd38+40];
	ld.global.u8 	%rs11, [%rd38+41];
	mul.wide.u16 	%r158, %rs11, 256;
	or.b32  	%r159, %r158, %r157;
	ld.global.u8 	%r160, [%rd38+42];
	shl.b32 	%r161, %r160, 16;
	or.b32  	%r162, %r159, %r161;
	ld.global.u8 	%r163, [%rd38+43];
	shl.b32 	%r164, %r163, 24;
	or.b32  	%r165, %r162, %r164;
	ld.global.u8 	%r166, [%rd38+44];
	ld.global.u8 	%rs12, [%rd38+45];
	mul.wide.u16 	%r167, %rs12, 256;
	or.b32  	%r168, %r167, %r166;
	ld.global.u8 	%r169, [%rd38+46];
	shl.b32 	%r170, %r169, 16;
	or.b32  	%r171, %r168, %r170;
	ld.global.u8 	%r172, [%rd38+47];
	shl.b32 	%r173, %r172, 24;
	or.b32  	%r174, %r171, %r173;
	st.local.v4.u32 	[%rd1+32], {%r147, %r156, %r165, %r174};
	ld.global.u8 	%r175, [%rd38+48];
	ld.global.u8 	%rs13, [%rd38+49];
	mul.wide.u16 	%r176, %rs13, 256;
	or.b32  	%r177, %r176, %r175;
	ld.global.u8 	%r178, [%rd38+50];
	shl.b32 	%r179, %r178, 16;
	or.b32  	%r180, %r177, %r179;
	ld.global.u8 	%r181, [%rd38+51];
	shl.b32 	%r182, %r181, 24;
	or.b32  	%r183, %r180, %r182;
	ld.global.u8 	%r184, [%rd38+52];
	ld.global.u8 	%rs14, [%rd38+53];
	mul.wide.u16 	%r185, %rs14, 256;
	or.b32  	%r186, %r185, %r184;
	ld.global.u8 	%r187, [%rd38+54];
	shl.b32 	%r188, %r187, 16;
	or.b32  	%r189, %r186, %r188;
	ld.global.u8 	%r190, [%rd38+55];
	shl.b32 	%r191, %r190, 24;
	or.b32  	%r192, %r189, %r191;
	ld.global.u8 	%r193, [%rd38+56];
	ld.global.u8 	%rs15, [%rd38+57];
	mul.wide.u16 	%r194, %rs15, 256;
	or.b32  	%r195, %r194, %r193;
	ld.global.u8 	%r196, [%rd38+58];
	shl.b32 	%r197, %r196, 16;
	or.b32  	%r198, %r195, %r197;
	ld.global.u8 	%r199, [%rd38+59];
	shl.b32 	%r200, %r199, 24;
	or.b32  	%r201, %r198, %r200;
	ld.global.u8 	%r202, [%rd38+60];
	ld.global.u8 	%rs16, [%rd38+61];
	mul.wide.u16 	%r203, %rs16, 256;
	or.b32  	%r204, %r203, %r202;
	ld.global.u8 	%r205, [%rd38+62];
	shl.b32 	%r206, %r205, 16;
	or.b32  	%r207, %r204, %r206;
	ld.global.u8 	%r208, [%rd38+63];
	shl.b32 	%r209, %r208, 24;
	or.b32  	%r210, %r207, %r209;
	st.local.v4.u32 	[%rd1+48], {%r183, %r192, %r201, %r210};
	mov.b32 	%r291, 0;
	mov.u32 	%r292, %r5;
	mov.u32 	%r293, %r4;
	mov.u32 	%r294, %r3;
	mov.u32 	%r295, %r2;
$L__BB1_4:
	setp.gt.u32 	%p3, %r291, 15;
	@%p3 bra 	$L__BB1_6;
	and.b32  	%r220, %r293, %r294;
	not.b32 	%r221, %r294;
	and.b32  	%r222, %r292, %r221;
	or.b32  	%r296, %r222, %r220;
	mov.u32 	%r297, %r291;
	bra.uni 	$L__BB1_11;
$L__BB1_6:
	setp.gt.u32 	%p4, %r291, 31;
	@%p4 bra 	$L__BB1_8;
	and.b32  	%r216, %r292, %r294;
	not.b32 	%r217, %r292;
	and.b32  	%r218, %r293, %r217;
	or.b32  	%r296, %r216, %r218;
	mad.lo.s32 	%r219, %r291, 5, 1;
	and.b32  	%r297, %r219, 13;
	bra.uni 	$L__BB1_11;
$L__BB1_8:
	setp.gt.u32 	%p5, %r291, 47;
	@%p5 bra 	$L__BB1_10;
	xor.b32  	%r214, %r293, %r294;
	xor.b32  	%r296, %r214, %r292;
	mad.lo.s32 	%r215, %r291, 3, 5;
	and.b32  	%r297, %r215, 13;
	bra.uni 	$L__BB1_11;
$L__BB1_10:
	not.b32 	%r211, %r292;
	or.b32  	%r212, %r294, %r211;
	xor.b32  	%r296, %r212, %r293;
	mul.lo.s32 	%r213, %r291, 7;
	and.b32  	%r297, %r213, 12;
$L__BB1_11:
	add.s32 	%r223, %r296, %r295;
	mul.wide.u32 	%rd26, %r291, 4;
	mov.u64 	%rd27, k_table;
	add.s64 	%rd8, %rd27, %rd26;
	ld.const.u32 	%r224, [%rd8];
	add.s32 	%r225, %r223, %r224;
	mul.wide.u32 	%rd28, %r297, 4;
	add.s64 	%rd29, %rd1, %rd28;
	ld.local.u32 	%r226, [%rd29];
	add.s32 	%r227, %r225, %r226;
	mov.u64 	%rd30, shift_amts;
	add.s64 	%rd9, %rd30, %rd26;
	ld.const.u32 	%r228, [%rd9];
	shf.l.wrap.b32 	%r229, %r227, %r227, %r228;
	add.s32 	%r295, %r229, %r294;
	add.s32 	%r299, %r291, 1;
	setp.lt.u32 	%p6, %r291, 15;
	@%p6 bra 	$L__BB1_17;
	setp.lt.u32 	%p7, %r291, 31;
	@%p7 bra 	$L__BB1_16;
	setp.lt.u32 	%p8, %r291, 47;
	@%p8 bra 	$L__BB1_15;
	not.b32 	%r230, %r293;
	or.b32  	%r231, %r295, %r230;
	xor.b32  	%r298, %r231, %r294;
	mul.lo.s32 	%r232, %r299, 7;
	and.b32  	%r299, %r232, 15;
	bra.uni 	$L__BB1_18;
$L__BB1_15:
	xor.b32  	%r233, %r294, %r295;
	xor.b32  	%r298, %r233, %r293;
	mad.lo.s32 	%r234, %r299, 3, 5;
	and.b32  	%r299, %r234, 12;
	bra.uni 	$L__BB1_18;
$L__BB1_16:
	and.b32  	%r235, %r293, %r295;
	not.b32 	%r236, %r293;
	and.b32  	%r237, %r294, %r236;
	or.b32  	%r298, %r235, %r237;
	mad.lo.s32 	%r238, %r299, 5, 1;
	and.b32  	%r299, %r238, 14;
	bra.uni 	$L__BB1_18;
$L__BB1_17:
	and.b32  	%r239, %r294, %r295;
	not.b32 	%r240, %r295;
	and.b32  	%r241, %r293, %r240;
	or.b32  	%r298, %r241, %r239;
$L__BB1_18:
	add.s32 	%r242, %r298, %r292;
	ld.const.u32 	%r243, [%rd8+4];
	add.s32 	%r244, %r242, %r243;
	mul.wide.u32 	%rd31, %r299, 4;
	add.s64 	%rd32, %rd1, %rd31;
	ld.local.u32 	%r245, [%rd32];
	add.s32 	%r246, %r244, %r245;
	ld.const.u32 	%r247, [%rd9+4];
	shf.l.wrap.b32 	%r248, %r246, %r246, %r247;
	add.s32 	%r292, %r248, %r295;
	add.s32 	%r301, %r291, 2;
	setp.lt.u32 	%p9, %r291, 14;
	@%p9 bra 	$L__BB1_24;
	setp.lt.u32 	%p10, %r291, 30;
	@%p10 bra 	$L__BB1_23;
	setp.lt.u32 	%p11, %r291, 46;
	@%p11 bra 	$L__BB1_22;
	not.b32 	%r249, %r294;
	or.b32  	%r250, %r292, %r249;
	xor.b32  	%r300, %r250, %r295;
	mul.lo.s32 	%r251, %r301, 7;
	and.b32  	%r301, %r251, 14;
	bra.uni 	$L__BB1_25;
$L__BB1_22:
	xor.b32  	%r252, %r295, %r292;
	xor.b32  	%r300, %r252, %r294;
	mad.lo.s32 	%r253, %r301, 3, 5;
	and.b32  	%r301, %r253, 15;
	bra.uni 	$L__BB1_25;
$L__BB1_23:
	and.b32  	%r254, %r294, %r292;
	not.b32 	%r255, %r294;
	and.b32  	%r256, %r295, %r255;
	or.b32  	%r300, %r254, %r256;
	mad.lo.s32 	%r257, %r301, 5, 1;
	and.b32  	%r301, %r257, 15;
	bra.uni 	$L__BB1_25;
$L__BB1_24:
	and.b32  	%r258, %r295, %r292;
	not.b32 	%r259, %r292;
	and.b32  	%r260, %r294, %r259;
	or.b32  	%r300, %r260, %r258;
$L__BB1_25:
	add.s32 	%r261, %r300, %r293;
	ld.const.u32 	%r262, [%rd8+8];
	add.s32 	%r263, %r261, %r262;
	mul.wide.u32 	%rd33, %r301, 4;
	add.s64 	%rd34, %rd1, %rd33;
	ld.local.u32 	%r264, [%rd34];
	add.s32 	%r265, %r263, %r264;
	ld.const.u32 	%r266, [%rd9+8];
	shf.l.wrap.b32 	%r267, %r265, %r265, %r266;
	add.s32 	%r293, %r267, %r292;
	add.s32 	%r303, %r291, 3;
	setp.lt.u32 	%p12, %r291, 13;
	@%p12 bra 	$L__BB1_31;
	setp.lt.u32 	%p13, %r291, 29;
	@%p13 bra 	$L__BB1_30;
	setp.lt.u32 	%p14, %r291, 45;
	@%p14 bra 	$L__BB1_29;
	not.b32 	%r268, %r295;
	or.b32  	%r269, %r293, %r268;
	xor.b32  	%r302, %r269, %r292;
	mul.lo.s32 	%r270, %r303, 7;
	and.b32  	%r303, %r270, 13;
	bra.uni 	$L__BB1_32;
$L__BB1_29:
	xor.b32  	%r271, %r292, %r293;
	xor.b32  	%r302, %r271, %r295;
	mad.lo.s32 	%r272, %r303, 3, 5;
	and.b32  	%r303, %r272, 14;
	bra.uni 	$L__BB1_32;
$L__BB1_30:
	and.b32  	%r273, %r295, %r293;
	not.b32 	%r274, %r295;
	and.b32  	%r275, %r292, %r274;
	or.b32  	%r302, %r273, %r275;
	mad.lo.s32 	%r276, %r303, 5, 1;
	and.b32  	%r303, %r276, 12;
	bra.uni 	$L__BB1_32;
$L__BB1_31:
	and.b32  	%r277, %r292, %r293;
	not.b32 	%r278, %r293;
	and.b32  	%r279, %r295, %r278;
	or.b32  	%r302, %r279, %r277;
$L__BB1_32:
	add.s32 	%r280, %r302, %r294;
	ld.const.u32 	%r281, [%rd8+12];
	add.s32 	%r282, %r280, %r281;
	mul.wide.u32 	%rd35, %r303, 4;
	add.s64 	%rd36, %rd1, %rd35;
	ld.local.u32 	%r283, [%rd36];
	add.s32 	%r284, %r282, %r283;
	ld.const.u32 	%r285, [%rd9+12];
	shf.l.wrap.b32 	%r286, %r284, %r284, %r285;
	add.s32 	%r294, %r286, %r293;
	add.s32 	%r291, %r291, 4;
	setp.ne.s32 	%p15, %r291, 64;
	@%p15 bra 	$L__BB1_4;
	add.s32 	%r290, %r290, %r295;
	st.global.u32 	[%rd3], %r290;
	add.s32 	%r289, %r289, %r294;
	st.global.u32 	[%rd3+4], %r289;
	add.s32 	%r288, %r288, %r293;
	st.global.u32 	[%rd3+8], %r288;
	add.s32 	%r287, %r287, %r292;
	st.global.u32 	[%rd3+12], %r287;
	add.s64 	%rd37, %rd37, 64;
	add.s64 	%rd38, %rd38, 64;
	setp.lt.u64 	%p16, %rd37, %rd5;
	@%p16 bra 	$L__BB1_3;
$L__BB1_34:
	ret;

}
	// .globl	_Z23md5_compare_ctx_batchedP7md5_ctxS0_Pi
.visible .entry _Z23md5_compare_ctx_batchedP7md5_ctxS0_Pi(
	.param .u64 .ptr .align 1 _Z23md5_compare_ctx_batchedP7md5_ctxS0_Pi_param_0,
	.param .u64 .ptr .align 1 _Z23md5_compare_ctx_batchedP7md5_ctxS0_Pi_param_1,
	.param .u64 .ptr .align 1 _Z23md5_compare_ctx_batchedP7md5_ctxS0_Pi_param_2
)
{
	.reg .pred 	%p<6>;
	.reg .b32 	%r<13>;
	.reg .b64 	%rd<9>;

	ld.param.u64 	%rd3, [_Z23md5_compare_ctx_batchedP7md5_ctxS0_Pi_param_0];
	ld.param.u64 	%rd5, [_Z23md5_compare_ctx_batchedP7md5_ctxS0_Pi_param_1];
	ld.param.u64 	%rd4, [_Z23md5_compare_ctx_batchedP7md5_ctxS0_Pi_param_2];
	cvta.to.global.u64 	%rd1, %rd5;
	mov.u32 	%r4, %tid.x;
	mov.u32 	%r5, %ctaid.x;
	mov.u32 	%r6, %ntid.x;
	mad.lo.s32 	%r1, %r5, %r6, %r4;
	setp.gt.s32 	%p1, %r1, 4095;
	@%p1 bra 	$L__BB2_6;
	cvta.to.global.u64 	%rd6, %rd3;
	mul.wide.s32 	%rd7, %r1, 16;
	add.s64 	%rd2, %rd6, %rd7;
	ld.global.u32 	%r7, [%rd2];
	ld.global.u32 	%r8, [%rd1];
	setp.ne.s32 	%p2, %r7, %r8;
	@%p2 bra 	$L__BB2_6;
	ld.global.u32 	%r2, [%rd2+8];
	ld.global.u32 	%r3, [%rd2+12];
	ld.global.u32 	%r9, [%rd2+4];
	ld.global.u32 	%r10, [%rd1+4];
	setp.ne.s32 	%p3, %r9, %r10;
	@%p3 bra 	$L__BB2_6;
	ld.global.u32 	%r11, [%rd1+8];
	setp.ne.s32 	%p4, %r2, %r11;
	@%p4 bra 	$L__BB2_6;
	ld.global.u32 	%r12, [%rd1+12];
	setp.ne.s32 	%p5, %r3, %r12;
	@%p5 bra 	$L__BB2_6;
	cvta.to.global.u64 	%rd8, %rd4;
	st.global.u32 	[%rd8], %r1;
$L__BB2_6:
	ret;

}


// ===== COMPILED SASS (sm_100) =====

	.target	sm_100

	.elftype	@"ET_EXEC"


//--------------------- .note.nv.tkinfo           --------------------------
	.section	.note.nv.tkinfo,"",@"SHT_NOTE"
	.sectionflags	@"SHF_NOTE_NV_TKINFO"
	.tkinfo
        /*0018*/ 	.word	0x00000002
        /*0030*/ 	.string	""
        /*0030*/ 	.string	"ptxas"
        /*0030*/ 	.string	"Cuda compilation tools, release 13.0, V13.0.88"
        /*0030*/ 	.string	"Build cuda_13.0.r13.0/compiler.36424714_0"
        /*0030*/ 	.string	"-arch sm_100 -m 64 "



//--------------------- .note.nv.cuinfo           --------------------------
	.section	.note.nv.cuinfo,"",@"SHT_NOTE"
	.sectionflags	@"SHF_NOTE_NV_CUINFO"
        /*0018*/ 	.short	0x0002
        /*001a*/ 	.short	0x0064
        /*001c*/ 	.short	0x0082
	.zero		2


//--------------------- .nv.info                  --------------------------
	.section	.nv.info,"",@"SHT_CUDA_INFO"
	.align	4


	//----- nvinfo : EIATTR_REGCOUNT
	.align		4
        /*0000*/ 	.byte	0x04, 0x2f
        /*0002*/ 	.short	(.L_3 - .L_2)
	.align		4
.L_2:
        /*0004*/ 	.word	index@(_Z22md5_preprocess_batchedPhPmS0_S0_)
        /*0008*/ 	.word	0x0000001a


	//----- nvinfo : EIATTR_FRAME_SIZE
	.align		4
.L_3:
        /*000c*/ 	.byte	0x04, 0x11
        /*000e*/ 	.short	(.L_5 - .L_4)
	.align		4
.L_4:
        /*0010*/ 	.word	index@(_Z22md5_preprocess_batchedPhPmS0_S0_)
        /*0014*/ 	.word	0x00000000


	//----- nvinfo : EIATTR_REGCOUNT
	.align		4
.L_5:
        /*0018*/ 	.byte	0x04, 0x2f
        /*001a*/ 	.short	(.L_7 - .L_6)
	.align		4
.L_6:
        /*001c*/ 	.word	index@(_Z19md5_compute_batchedP7md5_ctxPhPmS2_)
        /*0020*/ 	.word	0x00000028


	//----- nvinfo : EIATTR_FRAME_SIZE
	.align		4
.L_7:
        /*0024*/ 	.byte	0x04, 0x11
        /*0026*/ 	.short	(.L_9 - .L_8)
	.align		4
.L_8:
        /*0028*/ 	.word	index@(_Z19md5_compute_batchedP7md5_ctxPhPmS2_)
        /*002c*/ 	.word	0x00000000


	//----- nvinfo : EIATTR_REGCOUNT
	.align		4
.L_9:
        /*0030*/ 	.byte	0x04, 0x2f
        /*0032*/ 	.short	(.L_11 - .L_10)
	.align		4
.L_10:
        /*0034*/ 	.word	index@(_Z23md5_compare_ctx_batchedP7md5_ctxS0_Pi)
        /*0038*/ 	.word	0x0000000c


	//----- nvinfo : EIATTR_FRAME_SIZE
	.align		4
.L_11:
        /*003c*/ 	.byte	0x04, 0x11
        /*003e*/ 	.short	(.L_13 - .L_12)
	.align		4
.L_12:
        /*0040*/ 	.word	index@(_Z23md5_compare_ctx_batchedP7md5_ctxS0_Pi)
        /*0044*/ 	.word	0x00000000


	//----- nvinfo : EIATTR_MIN_STACK_SIZE
	.align		4
.L_13:
        /*0048*/ 	.byte	0x04, 0x12
        /*004a*/ 	.short	(.L_15 - .L_14)
	.align		4
.L_14:
        /*004c*/ 	.word	index@(_Z23md5_compare_ctx_batchedP7md5_ctxS0_Pi)
        /*0050*/ 	.word	0x00000000


	//----- nvinfo : EIATTR_MIN_STACK_SIZE
	.align		4
.L_15:
        /*0054*/ 	.byte	0x04, 0x12
        /*0056*/ 	.short	(.L_17 - .L_16)
	.align		4
.L_16:
        /*0058*/ 	.word	index@(_Z19md5_compute_batchedP7md5_ctxPhPmS2_)
        /*005c*/ 	.word	0x00000000


	//----- nvinfo : EIATTR_MIN_STACK_SIZE
	.align		4
.L_17:
        /*0060*/ 	.byte	0x04, 0x12
        /*0062*/ 	.short	(.L_19 - .L_18)
	.align		4
.L_18:
        /*0064*/ 	.word	index@(_Z22md5_preprocess_batchedPhPmS0_S0_)
        /*0068*/ 	.word	0x00000000
.L_19:


//--------------------- .nv.compat                --------------------------
	.section	.nv.compat,"",@"SHT_CUDA_COMPAT_INFO"
	.align	4
        /*0000*/ 	.byte	0x02, 0x09, 0x00, 0x00, 0x02, 0x02, 0x01, 0x00, 0x02, 0x05, 0x05, 0x00, 0x03, 0x07, 0x01, 0x01
        /*0010*/ 	.byte	0x02, 0x03, 0x00, 0x00, 0x02, 0x06, 0x01, 0x00, 0x04, 0x0b, 0x08, 0x00, 0x09, 0x00, 0x00, 0x00
        /*0020*/ 	.byte	0x00, 0x00, 0x00, 0x00


//--------------------- .nv.info._Z23md5_compare_ctx_batchedP7md5_ctxS0_Pi --------------------------
	.section	.nv.info._Z23md5_compare_ctx_batchedP7md5_ctxS0_Pi,"",@"SHT_CUDA_INFO"
	.sectionflags	@""
	.align	4


	//----- nvinfo : EIATTR_CUDA_API_VERSION
	.align		4
        /*0000*/ 	.byte	0x04, 0x37
        /*0002*/ 	.short	(.L_21 - .L_20)
.L_20:
        /*0004*/ 	.word	0x00000082


	//----- nvinfo : EIATTR_KPARAM_INFO
	.align		4
.L_21:
        /*0008*/ 	.byte	0x04, 0x17
        /*000a*/ 	.short	(.L_23 - .L_22)
.L_22:
        /*000c*/ 	.word	0x00000000
        /*0010*/ 	.short	0x0002
        /*0012*/ 	.short	0x0010
        /*0014*/ 	.byte	0x00, 0xf5, 0x21, 0x00


	//----- nvinfo : EIATTR_KPARAM_INFO
	.align		4
.L_23:
        /*0018*/ 	.byte	0x04, 0x17
        /*001a*/ 	.short	(.L_25 - .L_24)
.L_24:
        /*001c*/ 	.word	0x00000000
        /*0020*/ 	.short	0x0001
        /*0022*/ 	.short	0x0008
        /*0024*/ 	.byte	0x00, 0xf5, 0x21, 0x00


	//----- nvinfo : EIATTR_KPARAM_INFO
	.align		4
.L_25:
        /*0028*/ 	.byte	0x04, 0x17
        /*002a*/ 	.short	(.L_27 - .L_26)
.L_26:
        /*002c*/ 	.word	0x00000000
        /*0030*/ 	.short	0x0000
        /*0032*/ 	.short	0x0000
        /*0034*/ 	.byte	0x00, 0xf5, 0x21, 0x00


	//----- nvinfo : EIATTR_SPARSE_MMA_MASK
	.align		4
.L_27:
        /*0038*/ 	.byte	0x03, 0x50
        /*003a*/ 	.short	0x0000


	//----- nvinfo : EIATTR_MAXREG_COUNT
	.align		4
        /*003c*/ 	.byte	0x03, 0x1b
        /*003e*/ 	.short	0x00ff


	//----- nvinfo : EIATTR_MERCURY_ISA_VERSION
	.align		4
        /*0040*/ 	.byte	0x03, 0x5f
        /*0042*/ 	.short	0x0101


	//----- nvinfo : EIATTR_VRC_CTA_INIT_COUNT
	.align		4
        /*0044*/ 	.byte	0x02, 0x4a
	.zero		1
	.zero		1


	//----- nvinfo : EIATTR_EXIT_INSTR_OFFSETS
	.align		4
        /*0048*/ 	.byte	0x04, 0x1c
        /*004a*/ 	.short	(.L_29 - .L_28)


	//   ....[0]....
.L_28:
        /*004c*/ 	.word	0x00000060


	//   ....[1]....
        /*0050*/ 	.word	0x000000e0


	//   ....[2]....
        /*0054*/ 	.word	0x00000120


	//   ....[3]....
        /*0058*/ 	.word	0x00000160


	//   ....[4]....
        /*005c*/ 	.word	0x000001a0


	//   ....[5]....
        /*0060*/ 	.word	0x000001d0


	//----- nvinfo : EIATTR_CBANK_PARAM_SIZE
	.align		4
.L_29:
        /*0064*/ 	.byte	0x03, 0x19
        /*0066*/ 	.short	0x0018


	//----- nvinfo : EIATTR_PARAM_CBANK
	.align		4
        /*0068*/ 	.byte	0x04, 0x0a
        /*006a*/ 	.short	(.L_31 - .L_30)
	.align		4
.L_30:
        /*006c*/ 	.word	index@(.nv.constant0._Z23md5_compare_ctx_batchedP7md5_ctxS0_Pi)
        /*0070*/ 	.short	0x0380
        /*0072*/ 	.short	0x0018


	//----- nvinfo : EIATTR_SW_WAR
	.align		4
.L_31:
        /*0074*/ 	.byte	0x04, 0x36
        /*0076*/ 	.short	(.L_33 - .L_32)
.L_32:
        /*0078*/ 	.word	0x00000008
.L_33:


//--------------------- .nv.info._Z19md5_compute_batchedP7md5_ctxPhPmS2_ --------------------------
	.section	.nv.info._Z19md5_compute_batchedP7md5_ctxPhPmS2_,"",@"SHT_CUDA_INFO"
	.sectionflags	@""
	.align	4


	//----- nvinfo : EIATTR_CUDA_API_VERSION
	.align		4
        /*0000*/ 	.byte	0x04, 0x37
        /*0002*/ 	.short	(.L_35 - .L_34)
.L_34:
        /*0004*/ 	.word	0x00000082


	//----- nvinfo : EIATTR_KPARAM_INFO
	.align		4
.L_35:
        /*0008*/ 	.byte	0x04, 0x17
        /*000a*/ 	.short	(.L_37 - .L_36)
.L_36:
        /*000c*/ 	.word	0x00000000
        /*0010*/ 	.short	0x0003
        /*0012*/ 	.short	0x0018
        /*0014*/ 	.byte	0x00, 0xf5, 0x21, 0x00


	//----- nvinfo : EIATTR_KPARAM_INFO
	.align		4
.L_37:
        /*0018*/ 	.byte	0x04, 0x17
        /*001a*/ 	.short	(.L_39 - .L_38)
.L_38:
        /*001c*/ 	.word	0x00000000
        /*0020*/ 	.short	0x0002
        /*0022*/ 	.short	0x0010
        /*0024*/ 	.byte	0x00, 0xf5, 0x21, 0x00


	//----- nvinfo : EIATTR_KPARAM_INFO
	.align		4
.L_39:
        /*0028*/ 	.byte	0x04, 0x17
        /*002a*/ 	.short	(.L_41 - .L_40)
.L_40:
        /*002c*/ 	.word	0x00000000
        /*0030*/ 	.short	0x0001
        /*0032*/ 	.short	0x0008
        /*0034*/ 	.byte	0x00, 0xf5, 0x21, 0x00


	//----- nvinfo : EIATTR_KPARAM_INFO
	.align		4
.L_41:
        /*0038*/ 	.byte	0x04, 0x17
        /*003a*/ 	.short	(.L_43 - .L_42)
.L_42:
        /*003c*/ 	.word	0x00000000
        /*0040*/ 	.short	0x0000
        /*0042*/ 	.short	0x0000
        /*0044*/ 	.byte	0x00, 0xf5, 0x21, 0x00


	//----- nvinfo : EIATTR_SPARSE_MMA_MASK
	.align		4
.L_43:
        /*0048*/ 	.byte	0x03, 0x50
        /*004a*/ 	.short	0x0000


	//----- nvinfo : EIATTR_MAXREG_COUNT
	.align		4
        /*004c*/ 	.byte	0x03, 0x1b
        /*004e*/ 	.short	0x00ff


	//----- nvinfo : EIATTR_MERCURY_ISA_VERSION
	.align		4
        /*0050*/ 	.byte	0x03, 0x5f
        /*0052*/ 	.short	0x0101


	//----- nvinfo : EIATTR_VRC_CTA_INIT_COUNT
	.align		4
        /*0054*/ 	.byte	0x02, 0x4a
	.zero		1
	.zero		1


	//----- nvinfo : EIATTR_EXIT_INSTR_OFFSETS
	.align		4
        /*0058*/ 	.byte	0x04, 0x1c
        /*005a*/ 	.short	(.L_45 - .L_44)


	//   ....[0]....
.L_44:
        /*005c*/ 	.word	0x00000060


	//   ....[1]....
        /*0060*/ 	.word	0x00000160


	//   ....[2]....
        /*0064*/ 	.word	0x00002030


	//----- nvinfo : EIATTR_CRS_STACK_SIZE
	.align		4
.L_45:
        /*0068*/ 	.byte	0x04, 0x1e
        /*006a*/ 	.short	(.L_47 - .L_46)
.L_46:
        /*006c*/ 	.word	0x00000000


	//----- nvinfo : EIATTR_CBANK_PARAM_SIZE
	.align		4
.L_47:
        /*0070*/ 	.byte	0x03, 0x19
        /*0072*/ 	.short	0x0020


	//----- nvinfo : EIATTR_PARAM_CBANK
	.align		4
        /*0074*/ 	.byte	0x04, 0x0a
        /*0076*/ 	.short	(.L_49 - .L_48)
	.align		4
.L_48:
        /*0078*/ 	.word	index@(.nv.constant0._Z19md5_compute_batchedP7md5_ctxPhPmS2_)
        /*007c*/ 	.short	0x0380
        /*007e*/ 	.short	0x0020


	//----- nvinfo : EIATTR_SW_WAR
	.align		4
.L_49:
        /*0080*/ 	.byte	0x04, 0x36
        /*0082*/ 	.short	(.L_51 - .L_50)
.L_50:
        /*0084*/ 	.word	0x00000008
.L_51:


//--------------------- .nv.info._Z22md5_preprocess_batchedPhPmS0_S0_ --------------------------
	.section	.nv.info._Z22md5_preprocess_batchedPhPmS0_S0_,"",@"SHT_CUDA_INFO"
	.sectionflags	@""
	.align	4


	//----- nvinfo : EIATTR_CUDA_API_VERSION
	.align		4
        /*0000*/ 	.byte	0x04, 0x37
        /*0002*/ 	.short	(.L_53 - .L_52)
.L_52:
        /*0004*/ 	.word	0x00000082


	//----- nvinfo : EIATTR_KPARAM_INFO
	.align		4
.L_53:
        /*0008*/ 	.byte	0x04, 0x17
        /*000a*/ 	.short	(.L_55 - .L_54)
.L_54:
        /*000c*/ 	.word	0x00000000
        /*0010*/ 	.short	0x0003
        /*0012*/ 	.short	0x0018
        /*0014*/ 	.byte	0x00, 0xf5, 0x21, 0x00


	//----- nvinfo : EIATTR_KPARAM_INFO
	.align		4
.L_55:
        /*0018*/ 	.byte	0x04, 0x17
        /*001a*/ 	.short	(.L_57 - .L_56)
.L_56:
        /*001c*/ 	.word	0x00000000
        /*0020*/ 	.short	0x0002
        /*0022*/ 	.short	0x0010
        /*0024*/ 	.byte	0x00, 0xf5, 0x21, 0x00


	//----- nvinfo : EIATTR_KPARAM_INFO
	.align		4
.L_57:
        /*0028*/ 	.byte	0x04, 0x17
        /*002a*/ 	.short	(.L_59 - .L_58)
.L_58:
        /*002c*/ 	.word	0x00000000
        /*0030*/ 	.short	0x0001
        /*0032*/ 	.short	0x0008
        /*0034*/ 	.byte	0x00, 0xf5, 0x21, 0x00


	//----- nvinfo : EIATTR_KPARAM_INFO
	.align		4
.L_59:
        /*0038*/ 	.byte	0x04, 0x17
        /*003a*/ 	.short	(.L_61 - .L_60)
.L_60:
        /*003c*/ 	.word	0x00000000
        /*0040*/ 	.short	0x0000
        /*0042*/ 	.short	0x0000
        /*0044*/ 	.byte	0x00, 0xf5, 0x21, 0x00


	//----- nvinfo : EIATTR_SPARSE_MMA_MASK
	.align		4
.L_61:
        /*0048*/ 	.byte	0x03, 0x50
        /*004a*/ 	.short	0x0000


	//----- nvinfo : EIATTR_MAXREG_COUNT
	.align		4
        /*004c*/ 	.byte	0x03, 0x1b
        /*004e*/ 	.short	0x00ff


	//----- nvinfo : EIATTR_MERCURY_ISA_VERSION
	.align		4
        /*0050*/ 	.byte	0x03, 0x5f
        /*0052*/ 	.short	0x0101


	//----- nvinfo : EIATTR_VRC_CTA_INIT_COUNT
	.align		4
        /*0054*/ 	.byte	0x02, 0x4a
	.zero		1
	.zero		1


	//----- nvinfo : EIATTR_EXIT_INSTR_OFFSETS
	.align		4
        /*0058*/ 	.byte	0x04, 0x1c
        /*005a*/ 	.short	(.L_63 - .L_62)


	//   ....[0]....
.L_62:
        /*005c*/ 	.word	0x00000060


	//   ....[1]....
        /*0060*/ 	.word	0x000002d0


	//----- nvinfo : EIATTR_CBANK_PARAM_SIZE
	.align		4
.L_63:
        /*0064*/ 	.byte	0x03, 0x19
        /*0066*/ 	.short	0x0020


	//----- nvinfo : EIATTR_PARAM_CBANK
	.align		4
        /*0068*/ 	.byte	0x04, 0x0a
        /*006a*/ 	.short	(.L_65 - .L_64)
	.align		4
.L_64:
        /*006c*/ 	.word	index@(.nv.constant0._Z22md5_preprocess_batchedPhPmS0_S0_)
        /*0070*/ 	.short	0x0380
        /*0072*/ 	.short	0x0020


	//----- nvinfo : EIATTR_SW_WAR
	.align		4
.L_65:
        /*0074*/ 	.byte	0x04, 0x36
        /*0076*/ 	.short	(.L_67 - .L_66)
.L_66:
        /*0078*/ 	.word	0x00000008
.L_67:


//--------------------- .nv.callgraph             --------------------------
	.section	.nv.callgraph,"",@"SHT_CUDA_CALLGRAPH"
	.align	4
	.sectionentsize	8
	.align		4
        /*0000*/ 	.word	0x00000000
	.align		4
        /*0004*/ 	.word	0xffffffff
	.align		4
        /*0008*/ 	.word	0x00000000
	.align		4
        /*000c*/ 	.word	0xfffffffe
	.align		4
        /*0010*/ 	.word	0x00000000
	.align		4
        /*0014*/ 	.word	0xfffffffd
	.align		4
        /*0018*/ 	.word	0x00000000
	.align		4
        /*001c*/ 	.word	0xfffffffc


//--------------------- .nv.constant3             --------------------------
	.section	.nv.constant3,"a",@progbits
	.align	4
.nv.constant3:
	.type		shift_amts,@object
	.size		shift_amts,(k_table - shift_amts)
shift_amts:
        /*0000*/ 	.byte	0x07, 0x00, 0x00, 0x00, 0x0c, 0x00, 0x00, 0x00, 0x11, 0x00, 0x00, 0x00, 0x16, 0x00, 0x00, 0x00
        /* <DEDUP_REMOVED lines=15> */
	.type		k_table,@object
	.size		k_table,(.L_1 - k_table)
k_table:
        /* <DEDUP_REMOVED lines=16> */
.L_1:


//--------------------- .text._Z23md5_compare_ctx_batchedP7md5_ctxS0_Pi --------------------------
	.section	.text._Z23md5_compare_ctx_batchedP7md5_ctxS0_Pi,"ax",@progbits
	.align	128
        .global         _Z23md5_compare_ctx_batchedP7md5_ctxS0_Pi
        .type           _Z23md5_compare_ctx_batchedP7md5_ctxS0_Pi,@function
        .size           _Z23md5_compare_ctx_batchedP7md5_ctxS0_Pi,(.L_x_5 - _Z23md5_compare_ctx_batchedP7md5_ctxS0_Pi)
        .other          _Z23md5_compare_ctx_batchedP7md5_ctxS0_Pi,@"STO_CUDA_ENTRY STV_DEFAULT"
_Z23md5_compare_ctx_batchedP7md5_ctxS0_Pi:
.text._Z23md5_compare_ctx_batchedP7md5_ctxS0_Pi:
[----:B------:R-:W-:Y:S01]  /*0000*/  LDC R1, c[0x0][0x37c] ;  /* 0x0000df00ff017b82 */ /* 0x000fe20000000800 */
[----:B------:R-:W0:Y:S07]  /*0010*/  S2R R7, SR_TID.X ;  /* 0x0000000000077919 */ /* 0x000e2e0000002100 */
[----:B------:R-:W0:Y:S08]  /*0020*/  S2UR UR4, SR_CTAID.X ;  /* 0x00000000000479c3 */ /* 0x000e300000002500 */
[----:B------:R-:W0:Y:S02]  /*0030*/  LDC R0, c[0x0][0x360] ;  /* 0x0000d800ff007b82 */ /* 0x000e240000000800 */
[----:B0-----:R-:W-:-:S05]  /*0040*/  IMAD R7, R0, UR4, R7 ;  /* 0x0000000400077c24 */ /* 0x001fca000f8e0207 */
[----:B------:R-:W-:-:S13]  /*0050*/  ISETP.GT.AND P0, PT, R7, 0xfff, PT ;  /* 0x00000fff0700780c */ /* 0x000fda0003f04270 */
[----:B------:R-:W-:Y:S05]  /*0060*/  @P0 EXIT ;  /* 0x000000000000094d */ /* 0x000fea0003800000 */
[----:B------:R-:W0:Y:S01]  /*0070*/  LDC.64 R2, c[0x0][0x380] ;  /* 0x0000e000ff027b82 */ /* 0x000e220000000a00 */
[----:B------:R-:W1:Y:S07]  /*0080*/  LDCU.64 UR4, c[0x0][0x358] ;  /* 0x00006b00ff0477ac */ /* 0x000e6e0008000a00 */
[----:B------:R-:W2:Y:S01]  /*0090*/  LDC.64 R4, c[0x0][0x388] ;  /* 0x0000e200ff047b82 */ /* 0x000ea20000000a00 */
[----:B0-----:R-:W-:-:S05]  /*00a0*/  IMAD.WIDE R2, R7, 0x10, R2 ;  /* 0x0000001007027825 */ /* 0x001fca00078e0202 */
[----:B-1----:R-:W3:Y:S04]  /*00b0*/  LDG.E R0, desc[UR4][R2.64] ;  /* 0x0000000402007981 */ /* 0x002ee8000c1e1900 */
[----:B--2---:R-:W3:Y:S02]  /*00c0*/  LDG.E R9, desc[UR4][R4.64] ;  /* 0x0000000404097981 */ /* 0x004ee4000c1e1900 */
[----:B---3--:R-:W-:-:S13]  /*00d0*/  ISETP.NE.AND P0, PT, R0, R9, PT ;  /* 0x000000090000720c */ /* 0x008fda0003f05270 */
[----:B------:R-:W-:Y:S05]  /*00e0*/  @P0 EXIT ;  /* 0x000000000000094d */ /* 0x000fea0003800000 */
[----:B------:R-:W2:Y:S04]  /*00f0*/  LDG.E R0, desc[UR4][R2.64+0x4] ;  /* 0x0000040402007981 */ /* 0x000ea8000c1e1900 */
[----:B------:R-:W2:Y:S02]  /*0100*/  LDG.E R9, desc[UR4][R4.64+0x4] ;  /* 0x0000040404097981 */ /* 0x000ea4000c1e1900 */
[----:B--2---:R-:W-:-:S13]  /*0110*/  ISETP.NE.AND P0, PT, R0, R9, PT ;  /* 0x000000090000720c */ /* 0x004fda0003f05270 */
        /* <DEDUP_REMOVED lines=9> */
[----:B------:R-:W0:Y:S02]  /*01b0*/  LDC.64 R2, c[0x0][0x390] ;  /* 0x0000e400ff027b82 */ /* 0x000e240000000a00 */
[----:B0-----:R-:W-:Y:S01]  /*01c0*/  STG.E desc[UR4][R2.64], R7 ;  /* 0x0000000702007986 */ /* 0x001fe2000c101904 */
[----:B------:R-:W-:Y:S05]  /*01d0*/  EXIT ;  /* 0x000000000000794d */ /* 0x000fea0003800000 */
.L_x_0:
[----:B------:R-:W-:-:S00]  /*01e0*/  BRA `(.L_x_0) ;  /* 0xfffffffc00fc7947 */ /* 0x000fc0000383ffff */
[----:B------:R-:W-:-:S00]  /*01f0*/  NOP ;  /* 0x0000000000007918 */ /* 0x000fc00000000000 */
        /* <DEDUP_REMOVED lines=8> */
.L_x_5:


//--------------------- .text._Z19md5_compute_batchedP7md5_ctxPhPmS2_ --------------------------
	.section	.text._Z19md5_compute_batchedP7md5_ctxPhPmS2_,"ax",@progbits
	.align	128
        .global         _Z19md5_compute_batchedP7md5_ctxPhPmS2_
        .type           _Z19md5_compute_batchedP7md5_ctxPhPmS2_,@function
        .size           _Z19md5_compute_batchedP7md5_ctxPhPmS2_,(.L_x_6 - _Z19md5_compute_batchedP7md5_ctxPhPmS2_)
        .other          _Z19md5_compute_batchedP7md5_ctxPhPmS2_,@"STO_CUDA_ENTRY STV_DEFAULT"
_Z19md5_compute_batchedP7md5_ctxPhPmS2_:
.text._Z19md5_compute_batchedP7md5_ctxPhPmS2_:
        /* <DEDUP_REMOVED lines=8> */
[----:B------:R-:W1:Y:S01]  /*0080*/  LDCU.64 UR76, c[0x0][0x358] ;  /* 0x00006b00ff4c77ac */ /* 0x000e620008000a00 */
[----:B------:R-:W2:Y:S06]  /*0090*/  LDCU.64 UR4, c[0x0][0x388] ;  /* 0x00007100ff0477ac */ /* 0x000eac0008000a00 */
[----:B------:R-:W3:Y:S08]  /*00a0*/  LDC.64 R6, c[0x0][0x398] ;  /* 0x0000e600ff067b82 */ /* 0x000ef00000000a00 */
[----:B------:R-:W4:Y:S01]  /*00b0*/  LDC.64 R2, c[0x0][0x380] ;  /* 0x0000e000ff027b82 */ /* 0x000f220000000a00 */
[----:B0-----:R-:W-:-:S06]  /*00c0*/  IMAD.WIDE R4, R9, 0x8, R4 ;  /* 0x0000000809047825 */ /* 0x001fcc00078e0204 */
[----:B-1----:R-:W5:Y:S01]  /*00d0*/  LDG.E R4, desc[UR76][R4.64] ;  /* 0x0000004c04047981 */ /* 0x002f62000c1e1900 */
[----:B---3--:R-:W-:-:S06]  /*00e0*/  IMAD.WIDE R6, R9, 0x8, R6 ;  /* 0x0000000809067825 */ /* 0x008fcc00078e0206 */
[----:B------:R-:W2:Y:S01]  /*00f0*/  LDG.E.64 R6, desc[UR76][R6.64] ;  /* 0x0000004c06067981 */ /* 0x000ea2000c1e1b00 */
[----:B----4-:R-:W-:Y:S01]  /*0100*/  IMAD.WIDE R2, R9, 0x10, R2 ;  /* 0x0000001009027825 */ /* 0x010fe200078e0202 */
[----:B-----5:R-:W-:Y:S02]  /*0110*/  ISETP.GE.U32.AND P0, PT, R4, 0x1, PT ;  /* 0x000000010400780c */ /* 0x020fe40003f06070 */
[----:B------:R-:W-:-:S04]  /*0120*/  SHF.R.S32.HI R11, RZ, 0x1f, R4 ;  /* 0x0000001fff0b7819 */ /* 0x000fc80000011404 */
[----:B------:R-:W-:Y:S02]  /*0130*/  ISETP.GE.AND.EX P0, PT, R11, RZ, PT, P0 ;  /* 0x000000ff0b00720c */ /* 0x000fe40003f06300 */
[----:B--2---:R-:W-:-:S04]  /*0140*/  IADD3 R12, P1, PT, R6, UR4, RZ ;  /* 0x00000004060c7c10 */ /* 0x004fc8000ff3e0ff */
[----:B------:R-:W-:-:S07]  /*0150*/  IADD3.X R10, PT, PT, R7, UR5, RZ, P1, !PT ;  /* 0x00000005070a7c10 */ /* 0x000fce0008ffe4ff */
[----:B------:R-:W-:Y:S05]  /*0160*/  @!P0 EXIT ;  /* 0x000000000000894d */ /* 0x000fea0003800000 */
[----:B------:R-:W2:Y:S04]  /*0170*/  LDG.E R0, desc[UR76][R2.64] ;  /* 0x0000004c02007981 */ /* 0x000ea8000c1e1900 */
[----:B------:R-:W3:Y:S04]  /*0180*/  LDG.E R6, desc[UR76][R2.64+0x4] ;  /* 0x0000044c02067981 */ /* 0x000ee8000c1e1900 */
[----:B------:R-:W4:Y:S04]  /*0190*/  LDG.E R7, desc[UR76][R2.64+0x8] ;  /* 0x0000084c02077981 */ /* 0x000f28000c1e1900 */
[----:B------:R-:W5:Y:S01]  /*01a0*/  LDG.E R8, desc[UR76][R2.64+0xc] ;  /* 0x00000c4c02087981 */ /* 0x000f62000c1e1900 */
[----:B------:R-:W-:Y:S01]  /*01b0*/  IADD3 R9, P0, PT, R4, R12, RZ ;  /* 0x0000000c04097210 */ /* 0x000fe20007f1e0ff */
[----:B------:R-:W-:Y:S01]  /*01c0*/  BSSY.RECONVERGENT B0, `(.L_x_1) ;  /* 0x00001e6000007945 */ /* 0x000fe20003800200 */
[----:B------:R-:W-:Y:S01]  /*01d0*/  IMAD.MOV.U32 R4, RZ, RZ, R12 ;  /* 0x000000ffff047224 */ /* 0x000fe200078e000c */
[----:B------:R-:W0:Y:S01]  /*01e0*/  LDCU.128 UR4, c[0x3][0x100] ;  /* 0x00c02000ff0477ac */ /* 0x000e220008000c00 */
[----:B------:R-:W-:-:S02]  /*01f0*/  IMAD.MOV.U32 R5, RZ, RZ, R10 ;  /* 0x000000ffff057224 */ /* 0x000fc400078e000a */
[----:B------:R-:W-:Y:S01]  /*0200*/  IMAD.X R11, R11, 0x1, R10, P0 ;  /* 0x000000010b0b7824 */ /* 0x000fe200000e060a */
[----:B------:R-:W1:Y:S01]  /*0210*/  LDCU.128 UR8, c[0x3][URZ] ;  /* 0x00c00000ff0877ac */ /* 0x000e620008000c00 */
[----:B------:R-:W0:Y:S01]  /*0220*/  LDCU.128 UR12, c[0x3][0x110] ;  /* 0x00c02200ff0c77ac */ /* 0x000e220008000c00 */
        /* <DEDUP_REMOVED lines=13> */
[----:B--2---:R-:W-:-:S02]  /*0300*/  IMAD.MOV.U32 R19, RZ, RZ, R0 ;  /* 0x000000ffff137224 */ /* 0x004fc400078e0000 */
[----:B---3--:R-:W-:Y:S02]  /*0310*/  IMAD.MOV.U32 R17, RZ, RZ, R6 ;  /* 0x000000ffff117224 */ /* 0x008fe400078e0006 */
[----:B----4-:R-:W-:Y:S02]  /*0320*/  IMAD.MOV.U32 R13, RZ, RZ, R7 ;  /* 0x000000ffff0d7224 */ /* 0x010fe400078e0007 */
[----:B01---5:R-:W-:-:S07]  /*0330*/  IMAD.MOV.U32 R15, RZ, RZ, R8 ;  /* 0x000000ffff0f7224 */ /* 0x023fce00078e0008 */
.L_x_2:
[----:B------:R-:W2:Y:S01]  /*0340*/  LDG.E.U8 R22, desc[UR76][R4.64] ;  /* 0x0000004c04167981 */ /* 0x000ea2000c1e1100 */
[----:B------:R-:W0:Y:S03]  /*0350*/  LDCU.128 UR72, c[0x3][0x180] ;  /* 0x00c03000ff4877ac */ /* 0x000e260008000c00 */
[----:B------:R-:W2:Y:S01]  /*0360*/  LDG.E.U8 R25, desc[UR76][R4.64+0x1] ;  /* 0x0000014c04197981 */ /* 0x000ea2000c1e1100 */
[----:B------:R-:W1:Y:S03]  /*0370*/  LDCU.128 UR68, c[0x3][0x80] ;  /* 0x00c01000ff4477ac */ /* 0x000e660008000c00 */
[----:B------:R-:W3:Y:S04]  /*0380*/  LDG.E.U8 R24, desc[UR76][R4.64+0x4] ;  /* 0x0000044c04187981 */ /* 0x000ee8000c1e1100 */
[----:B------:R-:W3:Y:S04]  /*0390*/  LDG.E.U8 R35, desc[UR76][R4.64+0x5] ;  /* 0x0000054c04237981 */ /* 0x000ee8000c1e1100 */
[----:B------:R-:W4:Y:S04]  /*03a0*/  LDG.E.U8 R31, desc[UR76][R4.64+0x2] ;  /* 0x0000024c041f7981 */ /* 0x000f28000c1e1100 */
[----:B------:R-:W5:Y:S04]  /*03b0*/  LDG.E.U8 R37, desc[UR76][R4.64+0x6] ;  /* 0x0000064c04257981 */ /* 0x000f68000c1e1100 */
        /* <DEDUP_REMOVED lines=12> */
[----:B------:R-:W5:Y:S01]  /*0480*/  LDG.E.U8 R36, desc[UR76][R4.64+0x3a] ;  /* 0x00003a4c04247981 */ /* 0x000f62000c1e1100 */
[----:B--2---:R-:W-:-:S02]  /*0490*/  IMAD R22, R25, 0x100, R22 ;  /* 0x0000010019167824 */ /* 0x004fc400078e0216 */
[----:B---3--:R-:W-:Y:S02]  /*04a0*/  IMAD R24, R35, 0x100, R24 ;  /* 0x0000010023187824 */ /* 0x008fe400078e0218 */
[----:B------:R-:W2:Y:S01]  /*04b0*/  LDG.E.U8 R35, desc[UR76][R4.64+0x16] ;  /* 0x0000164c04237981 */ /* 0x000ea2000c1e1100 */
[----:B----4-:R-:W-:-:S03]  /*04c0*/  IMAD R22, R31, 0x10000, R22 ;  /* 0x000100001f167824 */ /* 0x010fc600078e0216 */
[----:B------:R-:W3:Y:S01]  /*04d0*/  LDG.E.U8 R31, desc[UR76][R4.64+0xa] ;  /* 0x00000a4c041f7981 */ /* 0x000ee2000c1e1100 */
[----:B-----5:R-:W-:-:S03]  /*04e0*/  IMAD R24, R37, 0x10000, R24 ;  /* 0x0001000025187824 */ /* 0x020fc600078e0218 */
[----:B------:R-:W4:Y:S01]  /*04f0*/  LDG.E.U8 R37, desc[UR76][R4.64+0x2d] ;  /* 0x00002d4c04257981 */ /* 0x000f22000c1e1100 */
[----:B------:R-:W-:-:S03]  /*0500*/  IMAD R32, R33, 0x1000000, R22 ;  /* 0x0100000021207824 */ /* 0x000fc600078e0216 */
[----:B------:R-:W5:Y:S01]  /*0510*/  LDG.E.U8 R33, desc[UR76][R4.64+0x12] ;  /* 0x0000124c04217981 */ /* 0x000f62000c1e1100 */
[----:B------:R-:W-:-:S03]  /*0520*/  IMAD R25, R26, 0x1000000, R24 ;  /* 0x010000001a197824 */ /* 0x000fc600078e0218 */
[----:B------:R-:W4:Y:S04]  /*0530*/  LDG.E.U8 R26, desc[UR76][R4.64+0xb] ;  /* 0x00000b4c041a7981 */ /* 0x000f28000c1e1100 */
[----:B------:R-:W4:Y:S01]  /*0540*/  LDG.E.U8 R24, desc[UR76][R4.64+0xf] ;  /* 0x00000f4c04187981 */ /* 0x000f22000c1e1100 */
[----:B------:R-:W-:-:S03]  /*0550*/  IMAD R20, R29, 0x100, R20 ;  /* 0x000001001d147824 */ /* 0x000fc600078e0214 */
[----:B------:R-:W4:Y:S04]  /*0560*/  LDG.E.U8 R29, desc[UR76][R4.64+0x17] ;  /* 0x0000174c041d7981 */ /* 0x000f28000c1e1100 */
[----:B------:R-:W4:Y:S01]  /*0570*/  LDG.E.U8 R22, desc[UR76][R4.64+0x13] ;  /* 0x0000134c04167981 */ /* 0x000f22000c1e1100 */
[----:B------:R-:W-:-:S03]  /*0580*/  IMAD R30, R21, 0x100, R14 ;  /* 0x00000100151e7824 */ /* 0x000fc600078e020e */
[----:B------:R-:W4:Y:S04]  /*0590*/  LDG.E.U8 R14, desc[UR76][R4.64+0x18] ;  /* 0x0000184c040e7981 */ /* 0x000f28000c1e1100 */
[----:B------:R-:W4:Y:S01]  /*05a0*/  LDG.E.U8 R21, desc[UR76][R4.64+0x19] ;  /* 0x0000194c04157981 */ /* 0x000f22000c1e1100 */
[----:B------:R-:W-:-:S03]  /*05b0*/  IMAD R27, R27, 0x100, R18 ;  /* 0x000001001b1b7824 */ /* 0x000fc600078e0212 */
[----:B------:R-:W4:Y:S01]  /*05c0*/  LDG.E.U8 R18, desc[UR76][R4.64+0x1c] ;  /* 0x00001c4c04127981 */ /* 0x000f22000c1e1100 */
[----:B------:R-:W-:-:S03]  /*05d0*/  IMAD R16, R23, 0x100, R16 ;  /* 0x0000010017107824 */ /* 0x000fc600078e0210 */
[----:B------:R-:W4:Y:S01]  /*05e0*/  LDG.E.U8 R23, desc[UR76][R4.64+0x1d] ;  /* 0x00001d4c04177981 */ /* 0x000f22000c1e1100 */
[----:B------:R-:W-:-:S03]  /*05f0*/  IMAD R27, R28, 0x10000, R27 ;  /* 0x000100001c1b7824 */ /* 0x000fc600078e021b */
[----:B------:R-:W4:Y:S01]  /*0600*/  LDG.E.U8 R28, desc[UR76][R4.64+0x20] ;  /* 0x0000204c041c7981 */ /* 0x000f22000c1e1100 */
[----:B--2---:R-:W-:-:S03]  /*0610*/  IMAD R30, R35, 0x10000, R30 ;  /* 0x00010000231e7824 */ /* 0x004fc600078e021e */
[----:B------:R-:W2:Y:S01]  /*0620*/  LDG.E.U8 R35, desc[UR76][R4.64+0x25] ;  /* 0x0000254c04237981 */ /* 0x000ea2000c1e1100 */
[----:B---3--:R-:W-:Y:S02]  /*0630*/  IMAD R31, R31, 0x10000, R20 ;  /* 0x000100001f1f7824 */ /* 0x008fe400078e0214 */
[----:B-----5:R-:W-:Y:S02]  /*0640*/  IMAD R33, R33, 0x10000, R16 ;  /* 0x0001000021217824 */ /* 0x020fe400078e0210 */
[----:B----4-:R-:W-:Y:S02]  /*0650*/  IMAD R16, R26, 0x1000000, R31 ;  /* 0x010000001a107824 */ /* 0x010fe400078e021f */
[----:B------:R-:W3:Y:S01]  /*0660*/  LDG.E.U8 R26, desc[UR76][R4.64+0x1e] ;  /* 0x00001e4c041a7981 */ /* 0x000ee2000c1e1100 */
[----:B------:R-:W-:-:S03]  /*0670*/  IMAD R27, R24, 0x1000000, R27 ;  /* 0x01000000181b7824 */ /* 0x000fc600078e021b */
[----:B------:R-:W4:Y:S01]  /*0680*/  LDG.E.U8 R24, desc[UR76][R4.64+0x1a] ;  /* 0x00001a4c04187981 */ /* 0x000f22000c1e1100 */
[----:B------:R-:W-:-:S03]  /*0690*/  IMAD R29, R29, 0x1000000, R30 ;  /* 0x010000001d1d7824 */ /* 0x000fc600078e021e */
[----:B------:R-:W2:Y:S01]  /*06a0*/  LDG.E.U8 R30, desc[UR76][R4.64+0x24] ;  /* 0x0000244c041e7981 */ /* 0x000ea2000c1e1100 */
[----:B------:R-:W-:-:S03]  /*06b0*/  IMAD R20, R22, 0x1000000, R33 ;  /* 0x0100000016147824 */ /* 0x000fc600078e0221 */
[----:B------:R-:W5:Y:S04]  /*06c0*/  LDG.E.U8 R33, desc[UR76][R4.64+0x21] ;  /* 0x0000214c04217981 */ /* 0x000f68000c1e1100 */
[----:B------:R-:W5:Y:S01]  /*06d0*/  LDG.E.U8 R31, desc[UR76][R4.64+0x1f] ;  /* 0x00001f4c041f7981 */ /* 0x000f62000c1e1100 */
[----:B------:R-:W-:-:S03]  /*06e0*/  IMAD R21, R21, 0x100, R14 ;  /* 0x0000010015157824 */ /* 0x000fc600078e020e */
[----:B------:R-:W5:Y:S04]  /*06f0*/  LDG.E.U8 R14, desc[UR76][R4.64+0x26] ;  /* 0x0000264c040e7981 */ /* 0x000f68000c1e1100 */
[----:B------:R-:W5:Y:S01]  /*0700*/  LDG.E.U8 R22, desc[UR76][R4.64+0x1b] ;  /* 0x00001b4c04167981 */ /* 0x000f62000c1e1100 */
[----:B------:R-:W-:-:S03]  /*0710*/  IMAD R23, R23, 0x100, R18 ;  /* 0x0000010017177824 */ /* 0x000fc600078e0212 */
[----:B------:R-:W5:Y:S01]  /*0720*/  LDG.E.U8 R18, desc[UR76][R4.64+0x22] ;  /* 0x0000224c04127981 */ /* 0x000f62000c1e1100 */
[----:B---3--:R-:W-:-:S03]  /*0730*/  IMAD R26, R26, 0x10000, R23 ;  /* 0x000100001a1a7824 */ /* 0x008fc600078e0217 */
[----:B------:R-:W3:Y:S01]  /*0740*/  LDG.E.U8 R23, desc[UR76][R4.64+0x23] ;  /* 0x0000234c04177981 */ /* 0x000ee2000c1e1100 */
[----:B----4-:R-:W-:Y:S02]  /*0750*/  IMAD R21, R24, 0x10000, R21 ;  /* 0x0001000018157824 */ /* 0x010fe400078e0215 */
[----:B--2---:R-:W-:Y:S02]  /*0760*/  IMAD R35, R35, 0x100, R30 ;  /* 0x0000010023237824 */ /* 0x004fe400078e021e */
[----:B------:R-:W2:Y:S01]  /*0770*/  LDG.E.U8 R30, desc[UR76][R4.64+0x34] ;  /* 0x0000344c041e7981 */ /* 0x000ea2000c1e1100 */
[----:B-----5:R-:W-:-:S03]  /*0780*/  IMAD R33, R33, 0x100, R28 ;  /* 0x0000010021217824 */ /* 0x020fc600078e021c */
[----:B------:R-:W4:Y:S01]  /*0790*/  LDG.E.U8 R28, desc[UR76][R4.64+0x2c] ;  /* 0x00002c4c041c7981 */ /* 0x000f22000c1e1100 */
[----:B------:R-:W-:-:S03]  /*07a0*/  IMAD R31, R31, 0x1000000, R26 ;  /* 0x010000001f1f7824 */ /* 0x000fc600078e021a */
[----:B------:R-:W5:Y:S01]  /*07b0*/  LDG.E.U8 R26, desc[UR76][R4.64+0x28] ;  /* 0x0000284c041a7981 */ /* 0x000f62000c1e1100 */
[----:B------:R-:W-:-:S03]  /*07c0*/  IMAD R14, R14, 0x10000, R35 ;  /* 0x000100000e0e7824 */ /* 0x000fc600078e0223 */
[----:B------:R-:W5:Y:S01]  /*07d0*/  LDG.E.U8 R35, desc[UR76][R4.64+0x29] ;  /* 0x0000294c04237981 */ /* 0x000f62000c1e1100 */
[----:B------:R-:W-:-:S03]  /*07e0*/  IMAD R22, R22, 0x1000000, R21 ;  /* 0x0100000016167824 */ /* 0x000fc600078e0215 */
[----:B------:R-:W2:Y:S01]  /*07f0*/  LDG.E.U8 R21, desc[UR76][R4.64+0x2a] ;  /* 0x00002a4c04157981 */ /* 0x000ea2000c1e1100 */
[----:B------:R-:W-:-:S03]  /*0800*/  IMAD R24, R18, 0x10000, R33 ;  /* 0x0001000012187824 */ /* 0x000fc600078e0221 */
[----:B------:R-:W2:Y:S04]  /*0810*/  LDG.E.U8 R33, desc[UR76][R4.64+0x27] ;  /* 0x0000274c04217981 */ /* 0x000ea8000c1e1100 */
[----:B------:R-:W2:Y:S01]  /*0820*/  LDG.E.U8 R18, desc[UR76][R4.64+0x2e] ;  /* 0x00002e4c04127981 */ /* 0x000ea2000c1e1100 */
[----:B---3--:R-:W-:-:S03]  /*0830*/  IMAD R24, R23, 0x1000000, R24 ;  /* 0x0100000017187824 */ /* 0x008fc600078e0218 */
[----:B------:R-:W3:Y:S01]  /*0840*/  LDG.E.U8 R23, desc[UR76][R4.64+0x2f] ;  /* 0x00002f4c04177981 */ /* 0x000ee2000c1e1100 */
[----:B----4-:R-:W-:-:S03]  /*0850*/  IMAD R37, R37, 0x100, R28 ;  /* 0x0000010025257824 */ /* 0x010fc600078e021c */
[----:B------:R-:W4:Y:S01]  /*0860*/  LDG.E.U8 R28, desc[UR76][R4.64+0x30] ;  /* 0x0000304c041c7981 */ /* 0x000f22000c1e1100 */
[----:B-----5:R-:W-:-:S03]  /*0870*/  IMAD R26, R35, 0x100, R26 ;  /* 0x00000100231a7824 */ /* 0x020fc600078e021a */
[----:B------:R-:W5:Y:S01]  /*0880*/  LDG.E.U8 R35, desc[UR76][R4.64+0x35] ;  /* 0x0000354c04237981 */ /* 0x000f62000c1e1100 */
[----:B--2---:R-:W-:-:S03]  /*0890*/  IMAD R26, R21, 0x10000, R26 ;  /* 0x00010000151a7824 */ /* 0x004fc600078e021a */
[----:B------:R-:W2:Y:S01]  /*08a0*/  LDG.E.U8 R21, desc[UR76][R4.64+0x2b] ;  /* 0x00002b4c04157981 */ /* 0x000ea2000c1e1100 */
[----:B------:R-:W-:-:S03]  /*08b0*/  IMAD R14, R33, 0x1000000, R14 ;  /* 0x01000000210e7824 */ /* 0x000fc600078e020e */
[----:B------:R-:W4:Y:S01]  /*08c0*/  LDG.E.U8 R33, desc[UR76][R4.64+0x31] ;  /* 0x0000314c04217981 */ /* 0x000f22000c1e1100 */
[----:B------:R-:W-:-:S04]  /*08d0*/  IMAD R18, R18, 0x10000, R37 ;  /* 0x0001000012127824 */ /* 0x000fc800078e0225 */
[----:B---3--:R-:W-:Y:S02]  /*08e0*/  IMAD R18, R23, 0x1000000, R18 ;  /* 0x0100000017127824 */ /* 0x008fe400078e0212 */
[----:B------:R-:W3:Y:S01]  /*08f0*/  LDG.E.U8 R23, desc[UR76][R4.64+0x36] ;  /* 0x0000364c04177981 */ /* 0x000ee2000c1e1100 */
[----:B--2---:R-:W-:-:S03]  /*0900*/  IMAD R26, R21, 0x1000000, R26 ;  /* 0x01000000151a7824 */ /* 0x004fc600078e021a */
[----:B------:R-:W2:Y:S01]  /*0910*/  LDG.E.U8 R21, desc[UR76][R4.64+0x32] ;  /* 0x0000324c04157981 */ /* 0x000ea2000c1e1100 */
[----:B----4-:R-:W-:-:S03]  /*0920*/  IMAD R28, R33, 0x100, R28 ;  /* 0x00000100211c7824 */ /* 0x010fc600078e021c */
[----:B------:R-:W4:Y:S01]  /*0930*/  LDG.E.U8 R33, desc[UR76][R4.64+0x38] ;  /* 0x0000384c04217981 */ /* 0x000f22000c1e1100 */
[----:B-----5:R-:W-:-:S03]  /*0940*/  IMAD R30, R35, 0x100, R30 ;  /* 0x00000100231e7824 */ /* 0x020fc600078e021e */
[----:B------:R-:W5:Y:S01]  /*0950*/  LDG.E.U8 R35, desc[UR76][R4.64+0x3e] ;  /* 0x00003e4c04237981 */ /* 0x000f62000c1e1100 */
[----:B--2---:R-:W-:Y:S02]  /*0960*/  IMAD R28, R21, 0x10000, R28 ;  /* 0x00010000151c7824 */ /* 0x004fe400078e021c */
[----:B---3--:R-:W-:Y:S02]  /*0970*/  IMAD R21, R23, 0x10000, R30 ;  /* 0x0001000017157824 */ /* 0x008fe400078e021e */
[----:B------:R-:W2:Y:S01]  /*0980*/  LDG.E.U8 R30, desc[UR76][R4.64+0x3b] ;  /* 0x00003b4c041e7981 */ /* 0x000ea2000c1e1100 */
[----:B----4-:R-:W-:-:S03]  /*0990*/  IMAD R33, R34, 0x100, R33 ;  /* 0x0000010022217824 */ /* 0x010fc600078e0221 */
[----:B------:R-:W3:Y:S04]  /*09a0*/  LDG.E.U8 R23, desc[UR76][R4.64+0x33] ;  /* 0x0000334c04177981 */ /* 0x000ee8000c1e1100 */
[----:B------:R-:W4:Y:S01]  /*09b0*/  LDG.E.U8 R34, desc[UR76][R4.64+0x37] ;  /* 0x0000374c04227981 */ /* 0x000f22000c1e1100 */
[----:B------:R-:W-:-:S04]  /*09c0*/  IMAD R33, R36, 0x10000, R33 ;  /* 0x0001000024217824 */ /* 0x000fc800078e0221 */
[----:B--2---:R-:W-:Y:S02]  /*09d0*/  IMAD R30, R30, 0x1000000, R33 ;  /* 0x010000001e1e7824 */ /* 0x004fe400078e0221 */
[----:B------:R-:W2:Y:S01]  /*09e0*/  LDG.E.U8 R33, desc[UR76][R4.64+0x3c] ;  /* 0x00003c4c04217981 */ /* 0x000ea2000c1e1100 */
[----:B----4-:R-:W-:-:S03]  /*09f0*/  IMAD R21, R34, 0x1000000, R21 ;  /* 0x0100000022157824 */ /* 0x010fc600078e0215 */
[----:B------:R-:W2:Y:S01]  /*0a00*/  LDG.E.U8 R34, desc[UR76][R4.64+0x3d] ;  /* 0x00003d4c04227981 */ /* 0x000ea2000c1e1100 */
[----:B---3--:R-:W-:-:S03]  /*0a10*/  IMAD R28, R23, 0x1000000, R28 ;  /* 0x01000000171c7824 */ /* 0x008fc600078e021c */
[----:B------:R-:W3:Y:S01]  /*0a20*/  LDG.E.U8 R23, desc[UR76][R4.64+0x3f] ;  /* 0x00003f4c04177981 */ /* 0x000ee2000c1e1100 */
[----:B--2---:R-:W-:Y:S01]  /*0a30*/  IMAD R34, R34, 0x100, R33 ;  /* 0x0000010022227824 */ /* 0x004fe200078e0221 */
[----:B------:R-:W-:-:S04]  /*0a40*/  LOP3.LUT R33, R7, R6, R8, 0xe2, !PT ;  /* 0x0000000607217212 */ /* 0x000fc800078ee208 */
[----:B------:R-:W-:-:S05]  /*0a50*/  IADD3 R33, PT, PT, R33, UR4, R0 ;  /* 0x0000000421217c10 */ /* 0x000fca000fffe000 */
[----:B------:R-:W-:-:S05]  /*0a60*/  IMAD.IADD R33, R32, 0x1, R33 ;  /* 0x0000000120217824 */ /* 0x000fca00078e0221 */
[----:B------:R-:W-:Y:S01]  /*0a70*/  SHF.L.W.U32.HI R33, R33, UR8, R33 ;  /* 0x0000000821217c19 */ /* 0x000fe20008010e21 */
[----:B-----5:R-:W-:-:S04]  /*0a80*/  IMAD R34, R35, 0x10000, R34 ;  /* 0x0001000023227824 */ /* 0x020fc800078e0222 */
[----:B------:R-:W-:Y:S02]  /*0a90*/  IMAD.IADD R33, R6, 0x1, R33 ;  /* 0x0000000106217824 */ /* 0x000fe400078e0221 */
[----:B---3--:R-:W-:-:S03]  /*0aa0*/  IMAD R23, R23, 0x1000000, R34 ;  /* 0x0100000017177824 */ /* 0x008fc600078e0222 */
[----:B------:R-:W-:-:S04]  /*0ab0*/  LOP3.LUT R35, R6, R33, R7, 0xe2, !PT ;  /* 0x0000002106237212 */ /* 0x000fc800078ee207 */
[----:B------:R-:W-:-:S05]  /*0ac0*/  IADD3 R34, PT, PT, R35, UR5, R8 ;  /* 0x0000000523227c10 */ /* 0x000fca000fffe008 */
[----:B------:R-:W-:-:S05]  /*0ad0*/  IMAD.IADD R34, R25, 0x1, R34 ;  /* 0x0000000119227824 */ /* 0x000fca00078e0222 */
[----:B------:R-:W-:-:S05]  /*0ae0*/  SHF.L.W.U32.HI R34, R34, UR9, R34 ;  /* 0x0000000922227c19 */ /* 0x000fca0008010e22 */
[----:B------:R-:W-:-:S05]  /*0af0*/  IMAD.IADD R35, R33, 0x1, R34 ;  /* 0x0000000121237824 */ /* 0x000fca00078e0222 */
        /* <DEDUP_REMOVED lines=151> */
[----:B0-----:R-:W-:-:S05]  /*1470*/  IADD3 R34, PT, PT, R37, UR72, R34 ;  /* 0x0000004825227c10 */ /* 0x001fca000fffe022 */
[----:B------:R-:W-:-:S05]  /*1480*/  IMAD.IADD R34, R29, 0x1, R34 ;  /* 0x000000011d227824 */ /* 0x000fca00078e0222 */
[----:B-1----:R-:W-:-:S05]  /*1490*/  SHF.L.W.U32.HI R34, R34, UR68, R34 ;  /* 0x0000004422227c19 */ /* 0x002fca0008010e22 */
        /* <DEDUP_REMOVED lines=12> */
[----:B------:R-:W-:Y:S01]  /*1560*/  IADD3 R37, PT, PT, R37, UR75, R33 ;  /* 0x0000004b25257c10 */ /* 0x000fe2000fffe021 */
[----:B------:R-:W0:Y:S04]  /*1570*/  LDCU.128 UR72, c[0x3][0x190] ;  /* 0x00c03200ff4877ac */ /* 0x000e280008000c00 */
[----:B------:R-:W-:-:S05]  /*1580*/  IMAD.IADD R37, R30, 0x1, R37 ;  /* 0x000000011e257824 */ /* 0x000fca00078e0225 */
[----:B------:R-:W-:Y:S01]  /*1590*/  SHF.L.W.U32.HI R33, R37, UR71, R37 ;  /* 0x0000004725217c19 */ /* 0x000fe20008010e25 */
[----:B------:R-:W1:Y:S04]  /*15a0*/  LDCU.128 UR68, c[0x3][0x90] ;  /* 0x00c01200ff4477ac */ /* 0x000e680008000c00 */
        /* <DEDUP_REMOVED lines=150> */
[----:B------:R-:W-:Y:S01]  /*1f10*/  IMAD.IADD R21, R14, 0x1, R21 ;  /* 0x000000010e157824 */ /* 0x000fe200078e0215 */
[----:B------:R-:W-:-:S04]  /*1f20*/  IADD3 R12, P0, PT, R12, 0x40, RZ ;  /* 0x000000400c0c7810 */ /* 0x000fc80007f1e0ff */
[----:B------:R-:W-:Y:S01]  /*1f30*/  SHF.L.W.U32.HI R21, R21, UR71, R21 ;  /* 0x0000004715157c19 */ /* 0x000fe20008010e15 */
[----:B------:R-:W-:Y:S02]  /*1f40*/  IMAD.IADD R19, R20, 0x1, R19 ;  /* 0x0000000114137824 */ /* 0x000fe400078e0213 */
[----:B------:R-:W-:Y:S01]  /*1f50*/  IMAD.IADD R15, R23, 0x1, R15 ;  /* 0x00000001170f7824 */ /* 0x000fe200078e020f */
[----:B------:R-:W-:Y:S01]  /*1f60*/  IADD3 R17, PT, PT, R17, R21, R16 ;  /* 0x0000001511117210 */ /* 0x000fe20007ffe010 */
[----:B------:R-:W-:Y:S01]  /*1f70*/  IMAD.IADD R13, R16, 0x1, R13 ;  /* 0x00000001100d7824 */ /* 0x000fe200078e020d */
[----:B------:R0:W-:Y:S01]  /*1f80*/  STG.E desc[UR76][R2.64], R19 ;  /* 0x0000001302007986 */ /* 0x0001e2000c10194c */
[----:B------:R-:W-:Y:S01]  /*1f90*/  IMAD.X R10, RZ, RZ, R10, P0 ;  /* 0x000000ffff0a7224 */ /* 0x000fe200000e060a */
[----:B------:R-:W-:Y:S02]  /*1fa0*/  ISETP.GE.U32.AND P0, PT, R12, R9, PT ;  /* 0x000000090c00720c */ /* 0x000fe40003f06070 */
[----:B------:R0:W-:Y:S04]  /*1fb0*/  STG.E desc[UR76][R2.64+0xc], R15 ;  /* 0x00000c0f02007986 */ /* 0x0001e8000c10194c */
[----:B------:R0:W-:Y:S04]  /*1fc0*/  STG.E desc[UR76][R2.64+0x8], R13 ;  /* 0x0000080d02007986 */ /* 0x0001e8000c10194c */
[----:B------:R0:W-:Y:S01]  /*1fd0*/  STG.E desc[UR76][R2.64+0x4], R17 ;  /* 0x0000041102007986 */ /* 0x0001e2000c10194c */
[----:B------:R-:W-:-:S02]  /*1fe0*/  ISETP.GE.U32.AND.EX P0, PT, R10, R11, PT, P0 ;  /* 0x0000000b0a00720c */ /* 0x000fc40003f06100 */
[----:B------:R-:W-:-:S05]  /*1ff0*/  IADD3 R4, P1, PT, R4, 0x40, RZ ;  /* 0x0000004004047810 */ /* 0x000fca0007f3e0ff */
[----:B------:R-:W-:-:S06]  /*2000*/  IMAD.X R5, RZ, RZ, R5, P1 ;  /* 0x000000ffff057224 */ /* 0x000fcc00008e0605 */
[----:B0-----:R-:W-:Y:S05]  /*2010*/  @!P0 BRA `(.L_x_2) ;  /* 0xffffffe000c88947 */ /* 0x001fea000383ffff */
[----:B------:R-:W-:Y:S05]  /*2020*/  BSYNC.RECONVERGENT B0 ;  /* 0x0000000000007941 */ /* 0x000fea0003800200 */
.L_x_1:
[----:B------:R-:W-:Y:S05]  /*2030*/  EXIT ;  /* 0x000000000000794d */ /* 0x000fea0003800000 */
.L_x_3:
        /* <DEDUP_REMOVED lines=12> */
.L_x_6:


//--------------------- .text._Z22md5_preprocess_batchedPhPmS0_S0_ --------------------------
	.section	.text._Z22md5_preprocess_batchedPhPmS0_S0_,"ax",@progbits
	.align	128
        .global         _Z22md5_preprocess_batchedPhPmS0_S0_
        .type           _Z22md5_preprocess_batchedPhPmS0_S0_,@function
        .size           _Z22md5_preprocess_batchedPhPmS0_S0_,(.L_x_7 - _Z22md5_preprocess_batchedPhPmS0_S0_)
        .other          _Z22md5_preprocess_batchedPhPmS0_S0_,@"STO_CUDA_ENTRY STV_DEFAULT"
_Z22md5_preprocess_batchedPhPmS0_S0_:
.text._Z22md5_preprocess_batchedPhPmS0_S0_:
        /* <DEDUP_REMOVED lines=13> */
[----:B-1----:R-:W5:Y:S01]  /*00d0*/  LDG.E.64 R2, desc[UR4][R2.64] ;  /* 0x0000000402027981 */ /* 0x002f62000c1e1b00 */
[----:B---3--:R-:W-:-:S05]  /*00e0*/  IMAD.WIDE R4, R11, 0x8, R4 ;  /* 0x000000080b047825 */ /* 0x008fca00078e0204 */
[----:B------:R-:W2:Y:S01]  /*00f0*/  LDG.E.64 R8, desc[UR4][R4.64] ;  /* 0x0000000404087981 */ /* 0x000ea2000c1e1b00 */
[----:B----4-:R-:W-:-:S04]  /*0100*/  IMAD.WIDE R6, R11, 0x8, R6 ;  /* 0x000000080b067825 */ /* 0x010fc800078e0206 */
[----:B------:R-:W-:Y:S02]  /*0110*/  IMAD.MOV.U32 R0, RZ, RZ, 0x80 ;  /* 0x00000080ff007424 */ /* 0x000fe400078e00ff */
[----:B------:R-:W3:Y:S01]  /*0120*/  LDG.E R6, desc[UR4][R6.64] ;  /* 0x0000000406067981 */ /* 0x000ee2000c1e1900 */
[--C-:B-----5:R-:W-:Y:S02]  /*0130*/  SHF.R.S32.HI R11, RZ, 0x1f, R2.reuse ;  /* 0x0000001fff0b7819 */ /* 0x120fe40000011402 */
[----:B--2---:R-:W-:-:S04]  /*0140*/  IADD3 R10, P0, P1, R8, UR6, R2 ;  /* 0x00000006080a7c10 */ /* 0x004fc8000f91e002 */
[----:B------:R-:W-:-:S05]  /*0150*/  IADD3.X R11, PT, PT, R9, UR7, R11, P0, P1 ;  /* 0x00000007090b7c10 */ /* 0x000fca00087e240b */
[----:B------:R0:W-:Y:S04]  /*0160*/  STG.E.U8 desc[UR4][R10.64], R0 ;  /* 0x000000000a007986 */ /* 0x0001e8000c101104 */
[----:B------:R-:W2:Y:S01]  /*0170*/  LDG.E.64 R8, desc[UR4][R4.64] ;  /* 0x0000000404087981 */ /* 0x000ea2000c1e1b00 */
[----:B---3--:R-:W-:Y:S01]  /*0180*/  VIADD R23, R6, 0xfffffff8 ;  /* 0xfffffff806177836 */ /* 0x008fe20000000000 */
[----:B------:R-:W-:-:S04]  /*0190*/  SHF.R.U64 R21, R2, 0x15, R3 ;  /* 0x0000001502157819 */ /* 0x000fc80000001203 */
[----:B------:R-:W-:Y:S02]  /*01a0*/  SHF.R.S32.HI R15, RZ, 0x1f, R23 ;  /* 0x0000001fff0f7819 */ /* 0x000fe40000011417 */
[----:B--2---:R-:W-:-:S04]  /*01b0*/  IADD3 R12, P0, P1, R23, UR6, R8 ;  /* 0x00000006170c7c10 */ /* 0x004fc8000f91e008 */
[----:B------:R-:W-:-:S05]  /*01c0*/  IADD3.X R13, PT, PT, R15, UR7, R9, P0, P1 ;  /* 0x000000070f0d7c10 */ /* 0x000fca00087e2409 */
[----:B------:R-:W-:Y:S04]  /*01d0*/  STG.E.U8 desc[UR4][R12.64+0x3], R21 ;  /* 0x000003150c007986 */ /* 0x000fe8000c101104 */
[----:B------:R-:W2:Y:S01]  /*01e0*/  LDG.E.64 R8, desc[UR4][R4.64] ;  /* 0x0000000404087981 */ /* 0x000ea2000c1e1b00 */
[----:B------:R-:W-:Y:S02]  /*01f0*/  SHF.R.U64 R19, R2, 0xd, R3 ;  /* 0x0000000d02137819 */ /* 0x000fe40000001203 */
[----:B--2---:R-:W-:-:S04]  /*0200*/  IADD3 R8, P0, P1, R23, UR6, R8 ;  /* 0x0000000617087c10 */ /* 0x004fc8000f91e008 */
[----:B------:R-:W-:-:S05]  /*0210*/  IADD3.X R9, PT, PT, R15, UR7, R9, P0, P1 ;  /* 0x000000070f097c10 */ /* 0x000fca00087e2409 */
[----:B------:R-:W-:Y:S04]  /*0220*/  STG.E.U8 desc[UR4][R8.64+0x2], R19 ;  /* 0x0000021308007986 */ /* 0x000fe8000c101104 */
[----:B------:R-:W0:Y:S01]  /*0230*/  LDG.E.64 R6, desc[UR4][R4.64] ;  /* 0x0000000404067981 */ /* 0x000e22000c1e1b00 */
[----:B------:R-:W-:Y:S02]  /*0240*/  SHF.R.U64 R17, R2, 0x5, R3 ;  /* 0x0000000502117819 */ /* 0x000fe40000001203 */
[----:B0-----:R-:W-:-:S04]  /*0250*/  IADD3 R10, P0, P1, R23, UR6, R6 ;  /* 0x00000006170a7c10 */ /* 0x001fc8000f91e006 */
[----:B------:R-:W-:-:S05]  /*0260*/  IADD3.X R11, PT, PT, R15, UR7, R7, P0, P1 ;  /* 0x000000070f0b7c10 */ /* 0x000fca00087e2407 */
[----:B------:R-:W-:Y:S04]  /*0270*/  STG.E.U8 desc[UR4][R10.64+0x1], R17 ;  /* 0x000001110a007986 */ /* 0x000fe8000c101104 */
[----:B------:R-:W2:Y:S01]  /*0280*/  LDG.E.64 R6, desc[UR4][R4.64] ;  /* 0x0000000404067981 */ /* 0x000ea2000c1e1b00 */
[----:B------:R-:W-:Y:S01]  /*0290*/  IMAD.SHL.U32 R3, R2, 0x8, RZ ;  /* 0x0000000802037824 */ /* 0x000fe200078e00ff */
[----:B--2---:R-:W-:-:S04]  /*02a0*/  IADD3 R6, P0, P1, R23, UR6, R6 ;  /* 0x0000000617067c10 */ /* 0x004fc8000f91e006 */
[----:B------:R-:W-:-:S05]  /*02b0*/  IADD3.X R7, PT, PT, R15, UR7, R7, P0, P1 ;  /* 0x000000070f077c10 */ /* 0x000fca00087e2407 */
[----:B------:R-:W-:Y:S01]  /*02c0*/  STG.E.U8 desc[UR4][R6.64], R3 ;  /* 0x0000000306007986 */ /* 0x000fe2000c101104 */
[----:B------:R-:W-:Y:S05]  /*02d0*/  EXIT ;  /* 0x000000000000794d */ /* 0x000fea0003800000 */
.L_x_4:
        /* <DEDUP_REMOVED lines=10> */
.L_x_7:


//--------------------- .nv.shared.reserved.0     --------------------------
	.section	.nv.shared.reserved.0,"aw",@nobits
	.weak		__nv_reservedSMEM_offset_0_alias
	.size		__nv_reservedSMEM_offset_0_alias, 0, 64
	.other		__nv_reservedSMEM_offset_0_alias,@"STO_CUDA_RESERVED_SHARED STV_DEFAULT"
__nv_reservedSMEM_offset_0_alias:
	.zero		0
	.zero		64


//--------------------- .nv.constant0._Z23md5_compare_ctx_batchedP7md5_ctxS0_Pi --------------------------
	.section	.nv.constant0._Z23md5_compare_ctx_batchedP7md5_ctxS0_Pi,"a",@progbits
	.sectionflags	@""
	.align	4
.nv.constant0._Z23md5_compare_ctx_batchedP7md5_ctxS0_Pi:
	.zero		920


//--------------------- .nv.constant0._Z19md5_compute_batchedP7md5_ctxPhPmS2_ --------------------------
	.section	.nv.constant0._Z19md5_compute_batchedP7md5_ctxPhPmS2_,"a",@progbits
	.sectionflags	@""
	.align	4
.nv.constant0._Z19md5_compute_batchedP7md5_ctxPhPmS2_:
	.zero		928


//--------------------- .nv.constant0._Z22md5_preprocess_batchedPhPmS0_S0_ --------------------------
	.section	.nv.constant0._Z22md5_preprocess_batchedPhPmS0_S0_,"a",@progbits
	.sectionflags	@""
	.align	4
.nv.constant0._Z22md5_preprocess_batchedPhPmS0_S0_:
	.zero		928


//--------------------- SYMBOLS --------------------------

	.type		.nv.reservedSmem.offset0,@object
	.size		.nv.reservedSmem.offset0,0x4
